	.target	sm_100a

	.elftype	@"ET_EXEC"


//--------------------- .note.nv.tkinfo           --------------------------
	.section	.note.nv.tkinfo,"",@"SHT_NOTE"
	.sectionflags	@"SHF_NOTE_NV_TKINFO"
	.tkinfo
        /*0018*/ 	.word	0x00000002
        /*0030*/ 	.string	""
        /*0030*/ 	.string	"ptxas"
        /*0030*/ 	.string	"Cuda compilation tools, release 13.0, V13.0.88"
        /*0030*/ 	.string	"Build cuda_13.0.r13.0/compiler.36424714_0"
        /*0030*/ 	.string	"-arch sm_100a -m 64 "



//--------------------- .note.nv.cuinfo           --------------------------
	.section	.note.nv.cuinfo,"",@"SHT_NOTE"
	.sectionflags	@"SHF_NOTE_NV_CUINFO"
        /*0018*/ 	.short	0x0002
        /*001a*/ 	.short	0x0064
        /*001c*/ 	.short	0x0082
	.zero		2


//--------------------- .nv.info                  --------------------------
	.section	.nv.info,"",@"SHT_CUDA_INFO"
	.align	4


	//----- nvinfo : EIATTR_REGCOUNT
	.align		4
        /*0000*/ 	.byte	0x04, 0x2f
        /*0002*/ 	.short	(.L_20 - .L_19)
	.align		4
.L_19:
        /*0004*/ 	.word	index@(_ZN7cutlass13device_kernelINS_4gemm6kernel13GemmUniversalIN4cute5tupleIJiiiiEEENS1_10collective13CollectiveMmaINS1_35MainloopSm100TmaUmmaWarpSpecializedILi11ELi2ELi2ENS5_IJNS4_1CILi2EEENSA_ILi1EEESC_EEEEENS5_IJNSA_ILi256EEESF_NSA_ILi64EEEEEENS_12float_e4m3_tENS5_IJlSC_lEEESI_SJ_NS4_8TiledMMAINS4_8MMA_AtomIJNS4_10MMA_TraitsINS4_25SM100_MMA_F8F6F4_2x1SM_SSEJSI_SI_fSF_SF_NS4_17integral_constantINS4_4UMMA5MajorELSQ_0EEESR_NSO_INSP_7ScaleInELSS_0EEEST_EEEEEENS4_6LayoutINS5_IJSC_SC_SC_EEENS5_IJNSA_ILi0EEESY_SY_EEEEENS5_IJNS4_10UnderscoreES11_S11_EEEEENS4_18SM100_TMA_2SM_LOADENS4_14ComposedLayoutINS4_7SwizzleILi2ELi4ELi3EEENS4_18smem_ptr_flag_bitsILi8EEENSW_INS5_IJNSA_ILi8EEESG_EEENS5_IJSG_SC_EEEEEEEvNS4_8identityES14_S1E_vS1F_EENS_8epilogue10collective18CollectiveEpilogueINS1H_23Sm100TmaWarpSpecializedILi4ELi2ELi64ELb0ELb0EEEJNS5_IJNSA_ILi128EEESF_SG_EEENS5_IJNSW_IS1M_SC_EENSW_ISG_SC_EEEEESI_SJ_SI_SJ_NS1H_6fusion15FusionCallbacksIS1L_NS1R_23LinCombPerRowBiasEltActINS1H_6thread4ReLuESI_fSI_SI_fLi16ELNS_15FloatRoundStyleE2EEES1N_S1Q_JEEENS4_5SM1004TMEM4LOAD26SM100_TMEM_LOAD_32dp32b64xENS4_13SM90_TMA_LOADES1E_NS4_39AutoVectorizingCopyWithAssumedAlignmentILi128EEENS4_14SM90_TMA_STOREES1E_S25_S25_EEEvvEEEEvNT_6ParamsE)
        /*0008*/ 	.word	0x000000ca


	//----- nvinfo : EIATTR_FRAME_SIZE
	.align		4
.L_20:
        /*000c*/ 	.byte	0x04, 0x11
        /*000e*/ 	.short	(.L_22 - .L_21)
	.align		4
.L_21:
        /*0010*/ 	.word	index@($__internal_2_$__cuda_sm10x_tcgen05_guardrail_trap_unallocated_columns_being_dealloced)
        /*0014*/ 	.word	0x00000000


	//----- nvinfo : EIATTR_FRAME_SIZE
	.align		4
.L_22:
        /*0018*/ 	.byte	0x04, 0x11
        /*001a*/ 	.short	(.L_24 - .L_23)
	.align		4
.L_23:
        /*001c*/ 	.word	index@($__internal_1_$__cuda_sm10x_tcgen05_guardrail_trap_phase_invalid_during_alloc)
        /*0020*/ 	.word	0x00000000


	//----- nvinfo : EIATTR_FRAME_SIZE
	.align		4
.L_24:
        /*0024*/ 	.byte	0x04, 0x11
        /*0026*/ 	.short	(.L_26 - .L_25)
	.align		4
.L_25:
        /*0028*/ 	.word	index@($__internal_0_$__cuda_sm10x_tcgen05_guardrail_trap_col_being_dealloced_not_returned_by_alloc)
        /*002c*/ 	.word	0x00000000


	//----- nvinfo : EIATTR_FRAME_SIZE
	.align		4
.L_26:
        /*0030*/ 	.byte	0x04, 0x11
        /*0032*/ 	.short	(.L_28 - .L_27)
	.align		4
.L_27:
        /*0034*/ 	.word	index@(_ZN7cutlass13device_kernelINS_4gemm6kernel13GemmUniversalIN4cute5tupleIJiiiiEEENS1_10collective13CollectiveMmaINS1_35MainloopSm100TmaUmmaWarpSpecializedILi11ELi2ELi2ENS5_IJNS4_1CILi2EEENSA_ILi1EEESC_EEEEENS5_IJNSA_ILi256EEESF_NSA_ILi64EEEEEENS_12float_e4m3_tENS5_IJlSC_lEEESI_SJ_NS4_8TiledMMAINS4_8MMA_AtomIJNS4_10MMA_TraitsINS4_25SM100_MMA_F8F6F4_2x1SM_SSEJSI_SI_fSF_SF_NS4_17integral_constantINS4_4UMMA5MajorELSQ_0EEESR_NSO_INSP_7ScaleInELSS_0EEEST_EEEEEENS4_6LayoutINS5_IJSC_SC_SC_EEENS5_IJNSA_ILi0EEESY_SY_EEEEENS5_IJNS4_10UnderscoreES11_S11_EEEEENS4_18SM100_TMA_2SM_LOADENS4_14ComposedLayoutINS4_7SwizzleILi2ELi4ELi3EEENS4_18smem_ptr_flag_bitsILi8EEENSW_INS5_IJNSA_ILi8EEESG_EEENS5_IJSG_SC_EEEEEEEvNS4_8identityES14_S1E_vS1F_EENS_8epilogue10collective18CollectiveEpilogueINS1H_23Sm100TmaWarpSpecializedILi4ELi2ELi64ELb0ELb0EEEJNS5_IJNSA_ILi128EEESF_SG_EEENS5_IJNSW_IS1M_SC_EENSW_ISG_SC_EEEEESI_SJ_SI_SJ_NS1H_6fusion15FusionCallbacksIS1L_NS1R_23LinCombPerRowBiasEltActINS1H_6thread4ReLuESI_fSI_SI_fLi16ELNS_15FloatRoundStyleE2EEES1N_S1Q_JEEENS4_5SM1004TMEM4LOAD26SM100_TMEM_LOAD_32dp32b64xENS4_13SM90_TMA_LOADES1E_NS4_39AutoVectorizingCopyWithAssumedAlignmentILi128EEENS4_14SM90_TMA_STOREES1E_S25_S25_EEEvvEEEEvNT_6ParamsE)
        /*0038*/ 	.word	0x00000000


	//----- nvinfo : EIATTR_MIN_STACK_SIZE
	.align		4
.L_28:
        /*003c*/ 	.byte	0x04, 0x12
        /*003e*/ 	.short	(.L_30 - .L_29)
	.align		4
.L_29:
        /*0040*/ 	.word	index@(_ZN7cutlass13device_kernelINS_4gemm6kernel13GemmUniversalIN4cute5tupleIJiiiiEEENS1_10collective13CollectiveMmaINS1_35MainloopSm100TmaUmmaWarpSpecializedILi11ELi2ELi2ENS5_IJNS4_1CILi2EEENSA_ILi1EEESC_EEEEENS5_IJNSA_ILi256EEESF_NSA_ILi64EEEEEENS_12float_e4m3_tENS5_IJlSC_lEEESI_SJ_NS4_8TiledMMAINS4_8MMA_AtomIJNS4_10MMA_TraitsINS4_25SM100_MMA_F8F6F4_2x1SM_SSEJSI_SI_fSF_SF_NS4_17integral_constantINS4_4UMMA5MajorELSQ_0EEESR_NSO_INSP_7ScaleInELSS_0EEEST_EEEEEENS4_6LayoutINS5_IJSC_SC_SC_EEENS5_IJNSA_ILi0EEESY_SY_EEEEENS5_IJNS4_10UnderscoreES11_S11_EEEEENS4_18SM100_TMA_2SM_LOADENS4_14ComposedLayoutINS4_7SwizzleILi2ELi4ELi3EEENS4_18smem_ptr_flag_bitsILi8EEENSW_INS5_IJNSA_ILi8EEESG_EEENS5_IJSG_SC_EEEEEEEvNS4_8identityES14_S1E_vS1F_EENS_8epilogue10collective18CollectiveEpilogueINS1H_23Sm100TmaWarpSpecializedILi4ELi2ELi64ELb0ELb0EEEJNS5_IJNSA_ILi128EEESF_SG_EEENS5_IJNSW_IS1M_SC_EENSW_ISG_SC_EEEEESI_SJ_SI_SJ_NS1H_6fusion15FusionCallbacksIS1L_NS1R_23LinCombPerRowBiasEltActINS1H_6thread4ReLuESI_fSI_SI_fLi16ELNS_15FloatRoundStyleE2EEES1N_S1Q_JEEENS4_5SM1004TMEM4LOAD26SM100_TMEM_LOAD_32dp32b64xENS4_13SM90_TMA_LOADES1E_NS4_39AutoVectorizingCopyWithAssumedAlignmentILi128EEENS4_14SM90_TMA_STOREES1E_S25_S25_EEEvvEEEEvNT_6ParamsE)
        /*0044*/ 	.word	0x00000000
.L_30:


//--------------------- .nv.compat                --------------------------
	.section	.nv.compat,"",@"SHT_CUDA_COMPAT_INFO"
	.align	4
        /*0000*/ 	.byte	0x02, 0x09, 0x01, 0x00, 0x02, 0x02, 0x02, 0x00, 0x02, 0x05, 0x05, 0x00, 0x03, 0x07, 0x01, 0x01
        /*0010*/ 	.byte	0x02, 0x03, 0x01, 0x00, 0x02, 0x06, 0x01, 0x00, 0x04, 0x0b, 0x08, 0x00, 0x09, 0x00, 0x00, 0x00
        /*0020*/ 	.byte	0x00, 0x00, 0x00, 0x00


//--------------------- .nv.info._ZN7cutlass13device_kernelINS_4gemm6kernel13GemmUniversalIN4cute5tupleIJiiiiEEENS1_10collective13CollectiveMmaINS1_35MainloopSm100TmaUmmaWarpSpecializedILi11ELi2ELi2ENS5_IJNS4_1CILi2EEENSA_ILi1EEESC_EEEEENS5_IJNSA_ILi256EEESF_NSA_ILi64EEEEEENS_12float_e4m3_tENS5_IJlSC_lEEESI_SJ_NS4_8TiledMMAINS4_8MMA_AtomIJNS4_10MMA_TraitsINS4_25SM100_MMA_F8F6F4_2x1SM_SSEJSI_SI_fSF_SF_NS4_17integral_constantINS4_4UMMA5MajorELSQ_0EEESR_NSO_INSP_7ScaleInELSS_0EEEST_EEEEEENS4_6LayoutINS5_IJSC_SC_SC_EEENS5_IJNSA_ILi0EEESY_SY_EEEEENS5_IJNS4_10UnderscoreES11_S11_EEEEENS4_18SM100_TMA_2SM_LOADENS4_14ComposedLayoutINS4_7SwizzleILi2ELi4ELi3EEENS4_18smem_ptr_flag_bitsILi8EEENSW_INS5_IJNSA_ILi8EEESG_EEENS5_IJSG_SC_EEEEEEEvNS4_8identityES14_S1E_vS1F_EENS_8epilogue10collective18CollectiveEpilogueINS1H_23Sm100TmaWarpSpecializedILi4ELi2ELi64ELb0ELb0EEEJNS5_IJNSA_ILi128EEESF_SG_EEENS5_IJNSW_IS1M_SC_EENSW_ISG_SC_EEEEESI_SJ_SI_SJ_NS1H_6fusion15FusionCallbacksIS1L_NS1R_23LinCombPerRowBiasEltActINS1H_6thread4ReLuESI_fSI_SI_fLi16ELNS_15FloatRoundStyleE2EEES1N_S1Q_JEEENS4_5SM1004TMEM4LOAD26SM100_TMEM_LOAD_32dp32b64xENS4_13SM90_TMA_LOADES1E_NS4_39AutoVectorizingCopyWithAssumedAlignmentILi128EEENS4_14SM90_TMA_STOREES1E_S25_S25_EEEvvEEEEvNT_6ParamsE --------------------------
	.section	.nv.info._ZN7cutlass13device_kernelINS_4gemm6kernel13GemmUniversalIN4cute5tupleIJiiiiEEENS1_10collective13CollectiveMmaINS1_35MainloopSm100TmaUmmaWarpSpecializedILi11ELi2ELi2ENS5_IJNS4_1CILi2EEENSA_ILi1EEESC_EEEEENS5_IJNSA_ILi256EEESF_NSA_ILi64EEEEEENS_12float_e4m3_tENS5_IJlSC_lEEESI_SJ_NS4_8TiledMMAINS4_8MMA_AtomIJNS4_10MMA_TraitsINS4_25SM100_MMA_F8F6F4_2x1SM_SSEJSI_SI_fSF_SF_NS4_17integral_constantINS4_4UMMA5MajorELSQ_0EEESR_NSO_INSP_7ScaleInELSS_0EEEST_EEEEEENS4_6LayoutINS5_IJSC_SC_SC_EEENS5_IJNSA_ILi0EEESY_SY_EEEEENS5_IJNS4_10UnderscoreES11_S11_EEEEENS4_18SM100_TMA_2SM_LOADENS4_14ComposedLayoutINS4_7SwizzleILi2ELi4ELi3EEENS4_18smem_ptr_flag_bitsILi8EEENSW_INS5_IJNSA_ILi8EEESG_EEENS5_IJSG_SC_EEEEEEEvNS4_8identityES14_S1E_vS1F_EENS_8epilogue10collective18CollectiveEpilogueINS1H_23Sm100TmaWarpSpecializedILi4ELi2ELi64ELb0ELb0EEEJNS5_IJNSA_ILi128EEESF_SG_EEENS5_IJNSW_IS1M_SC_EENSW_ISG_SC_EEEEESI_SJ_SI_SJ_NS1H_6fusion15FusionCallbacksIS1L_NS1R_23LinCombPerRowBiasEltActINS1H_6thread4ReLuESI_fSI_SI_fLi16ELNS_15FloatRoundStyleE2EEES1N_S1Q_JEEENS4_5SM1004TMEM4LOAD26SM100_TMEM_LOAD_32dp32b64xENS4_13SM90_TMA_LOADES1E_NS4_39AutoVectorizingCopyWithAssumedAlignmentILi128EEENS4_14SM90_TMA_STOREES1E_S25_S25_EEEvvEEEEvNT_6ParamsE,"",@"SHT_CUDA_INFO"
	.sectionflags	@""
	.align	4


	//----- nvinfo : EIATTR_CUDA_API_VERSION
	.align		4
        /*0000*/ 	.byte	0x04, 0x37
        /*0002*/ 	.short	(.L_32 - .L_31)
.L_31:
        /*0004*/ 	.word	0x00000082


	//----- nvinfo : EIATTR_KPARAM_INFO
	.align		4
.L_32:
        /*0008*/ 	.byte	0x04, 0x17
        /*000a*/ 	.short	(.L_34 - .L_33)
.L_33:
        /*000c*/ 	.word	0x00000000
        /*0010*/ 	.short	0x0000
        /*0012*/ 	.short	0x0000
        /*0014*/ 	.byte	0x00, 0xf0, 0x01, 0x20


	//----- nvinfo : EIATTR_AT_ENTRY_FRAGMENTS
	.align		4
.L_34:
        /*0018*/ 	.byte	0x04, 0x4f
        /*001a*/ 	.short	(.L_36 - .L_35)


	//   ....[0]....
.L_35:
        /*001c*/ 	.word	0x00000007


	//----- nvinfo : EIATTR_RESERVED_SMEM_USED
	.align		4
.L_36:
        /*0020*/ 	.byte	0x01, 0x41
	.zero		2


	//----- nvinfo : EIATTR_SPARSE_MMA_MASK
	.align		4
        /*0024*/ 	.byte	0x03, 0x50
        /*0026*/ 	.short	0x0000


	//----- nvinfo : EIATTR_TCGEN05_2CTA_USED
	.align		4
        /*0028*/ 	.byte	0x01, 0x52
	.zero		2


	//----- nvinfo : EIATTR_MAXREG_COUNT
	.align		4
        /*002c*/ 	.byte	0x03, 0x1b
        /*002e*/ 	.short	0x00ff


	//----- nvinfo : EIATTR_NUM_BARRIERS
	.align		4
        /*0030*/ 	.byte	0x02, 0x4c
        /*0032*/ 	.byte	0x07
	.zero		1


	//----- nvinfo : EIATTR_EXTERNS
	.align		4
        /*0034*/ 	.byte	0x04, 0x0f
        /*0036*/ 	.short	(.L_38 - .L_37)


	//   ....[0]....
	.align		4
.L_37:
        /*0038*/ 	.word	index@(__assertfail)


	//----- nvinfo : EIATTR_MERCURY_ISA_VERSION
	.align		4
.L_38:
        /*003c*/ 	.byte	0x03, 0x5f
        /*003e*/ 	.short	0x0101


	//----- nvinfo : EIATTR_INT_WARP_WIDE_INSTR_OFFSETS
	.align		4
        /*0040*/ 	.byte	0x04, 0x31
        /*0042*/ 	.short	(.L_40 - .L_39)


	//   ....[0]....
.L_39:
        /*0044*/ 	.word	0x00000db0


	//   ....[1]....
        /*0048*/ 	.word	0x00000e50


	//   ....[2]....
        /*004c*/ 	.word	0x00002160


	//   ....[3]....
        /*0050*/ 	.word	0x00004220


	//   ....[4]....
        /*0054*/ 	.word	0x00004250


	//   ....[5]....
        /*0058*/ 	.word	0x000042a0


	//   ....[6]....
        /*005c*/ 	.word	0x00004bc0


	//   ....[7]....
        /*0060*/ 	.word	0x00004c20


	//   ....[8]....
        /*0064*/ 	.word	0x00004d00


	//   ....[9]....
        /*0068*/ 	.word	0x00004d70


	//   ....[10]....
        /*006c*/ 	.word	0x00004e80


	//   ....[11]....
        /*0070*/ 	.word	0x00004f10


	//   ....[12]....
        /*0074*/ 	.word	0x000050e0


	//   ....[13]....
        /*0078*/ 	.word	0x00005240


	//   ....[14]....
        /*007c*/ 	.word	0x00006220


	//----- nvinfo : EIATTR_COOP_GROUP_MASK_REGIDS
	.align		4
.L_40:
        /*0080*/ 	.byte	0x04, 0x29
        /*0082*/ 	.short	(.L_42 - .L_41)


	//   ....[0]....
.L_41:
        /*0084*/ 	.word	0xffffffff


	//   ....[1]....
        /*0088*/ 	.word	0xffffffff


	//   ....[2]....
        /*008c*/ 	.word	0xffffffff


	//   ....[3]....
        /*0090*/ 	.word	0xffffffff


	//   ....[4]....
        /*0094*/ 	.word	0xffffffff


	//   ....[5]....
        /*0098*/ 	.word	0xffffffff


	//   ....[6]....
        /*009c*/ 	.word	0xffffffff


	//   ....[7]....
        /*00a0*/ 	.word	0xffffffff


	//   ....[8]....
        /*00a4*/ 	.word	0xffffffff


	//   ....[9]....
        /*00a8*/ 	.word	0xffffffff


	//   ....[10]....
        /*00ac*/ 	.word	0xffffffff


	//   ....[11]....
        /*00b0*/ 	.word	0xffffffff


	//   ....[12]....
        /*00b4*/ 	.word	0xffffffff


	//   ....[13]....
        /*00b8*/ 	.word	0xffffffff


	//----- nvinfo : EIATTR_COOP_GROUP_INSTR_OFFSETS
	.align		4
.L_42:
        /*00bc*/ 	.byte	0x04, 0x28
        /*00be*/ 	.short	(.L_44 - .L_43)


	//   ....[0]....
.L_43:
        /*00c0*/ 	.word	0x000000c0


	//   ....[1]....
        /*00c4*/ 	.word	0x000004d0


	//   ....[2]....
        /*00c8*/ 	.word	0x00000760


	//   ....[3]....
        /*00cc*/ 	.word	0x000008f0


	//   ....[4]....
        /*00d0*/ 	.word	0x000009e0


	//   ....[5]....
        /*00d4*/ 	.word	0x00000b40


	//   ....[6]....
        /*00d8*/ 	.word	0x00000c90


	//   ....[7]....
        /*00dc*/ 	.word	0x00000ed0


	//   ....[8]....
        /*00e0*/ 	.word	0x00002040


	//   ....[9]....
        /*00e4*/ 	.word	0x00003210


	//   ....[10]....
        /*00e8*/ 	.word	0x000036e0


	//   ....[11]....
        /*00ec*/ 	.word	0x00003710


	//   ....[12]....
        /*00f0*/ 	.word	0x00004130


	//   ....[13]....
        /*00f4*/ 	.word	0x00004340


	//----- nvinfo : EIATTR_VRC_CTA_INIT_COUNT
	.align		4
.L_44:
        /*00f8*/ 	.byte	0x02, 0x4a
        /*00fa*/ 	.byte	0x80
	.zero		1


	//----- nvinfo : EIATTR_SYSCALL_OFFSETS
	.align		4
        /*00fc*/ 	.byte	0x04, 0x46
        /*00fe*/ 	.short	(.L_46 - .L_45)


	//   ....[0]....
.L_45:
        /*0100*/ 	.word	0x00005d00


	//   ....[1]....
        /*0104*/ 	.word	0x00005e40


	//   ....[2]....
        /*0108*/ 	.word	0x00006890


	//   ....[3]....
        /*010c*/ 	.word	0x00007ec0


	//   ....[4]....
        /*0110*/ 	.word	0x00009480


	//   ....[5]....
        /*0114*/ 	.word	0x0000aa60


	//----- nvinfo : EIATTR_MBARRIER_INSTR_OFFSETS
	.align		4
.L_46:
        /*0118*/ 	.byte	0x04, 0x39
        /*011a*/ 	.short	(.L_48 - .L_47)


	//   ....[0]....
.L_47:
        /*011c*/ 	.word	0x000005e0
        /*0120*/ 	.word	0x000000ff
        /*0124*/ 	.word	0x00000000
        /*0128*/ 	.short	0x0100
        /*012a*/ 	.byte	0x08
	.zero		1


	//   ....[1]....
        /*012c*/ 	.word	0x000005f0
        /*0130*/ 	.word	0x000000ff
        /*0134*/ 	.word	0x00000058
        /*0138*/ 	.short	0x0100
        /*013a*/ 	.byte	0x08
	.zero		1


	//   ....[2]....
        /*013c*/ 	.word	0x00000600
        /*0140*/ 	.word	0x000000ff
        /*0144*/ 	.word	0x00000008
        /*0148*/ 	.short	0x0100
        /*014a*/ 	.byte	0x08
	.zero		1


	//   ....[3]....
        /*014c*/ 	.word	0x00000610
        /*0150*/ 	.word	0x000000ff
        /*0154*/ 	.word	0x00000060
        /*0158*/ 	.short	0x0100
        /*015a*/ 	.byte	0x08
	.zero		1


	//   ....[4]....
        /*015c*/ 	.word	0x00000620
        /*0160*/ 	.word	0x000000ff
        /*0164*/ 	.word	0x00000010
        /*0168*/ 	.short	0x0100
        /*016a*/ 	.byte	0x08
	.zero		1


	//   ....[5]....
        /*016c*/ 	.word	0x00000630
        /*0170*/ 	.word	0x000000ff
        /*0174*/ 	.word	0x00000068
        /*0178*/ 	.short	0x0100
        /*017a*/ 	.byte	0x08
	.zero		1


	//   ....[6]....
        /*017c*/ 	.word	0x00000640
        /*0180*/ 	.word	0x000000ff
        /*0184*/ 	.word	0x00000018
        /*0188*/ 	.short	0x0100
        /*018a*/ 	.byte	0x08
	.zero		1


	//   ....[7]....
        /*018c*/ 	.word	0x00000650
        /*0190*/ 	.word	0x000000ff
        /*0194*/ 	.word	0x00000070
        /*0198*/ 	.short	0x0100
        /*019a*/ 	.byte	0x08
	.zero		1


	//   ....[8]....
        /*019c*/ 	.word	0x00000660
        /*01a0*/ 	.word	0x000000ff
        /*01a4*/ 	.word	0x00000020
        /*01a8*/ 	.short	0x0100
        /*01aa*/ 	.byte	0x08
	.zero		1


	//   ....[9]....
        /*01ac*/ 	.word	0x00000670
        /*01b0*/ 	.word	0x000000ff
        /*01b4*/ 	.word	0x00000078
        /*01b8*/ 	.short	0x0100
        /*01ba*/ 	.byte	0x08
	.zero		1


	//   ....[10]....
        /*01bc*/ 	.word	0x00000680
        /*01c0*/ 	.word	0x000000ff
        /*01c4*/ 	.word	0x00000028
        /*01c8*/ 	.short	0x0100
        /*01ca*/ 	.byte	0x08
	.zero		1


	//   ....[11]....
        /*01cc*/ 	.word	0x00000690
        /*01d0*/ 	.word	0x000000ff
        /*01d4*/ 	.word	0x00000080
        /*01d8*/ 	.short	0x0100
        /*01da*/ 	.byte	0x08
	.zero		1


	//   ....[12]....
        /*01dc*/ 	.word	0x000006a0
        /*01e0*/ 	.word	0x000000ff
        /*01e4*/ 	.word	0x00000030
        /*01e8*/ 	.short	0x0100
        /*01ea*/ 	.byte	0x08
	.zero		1


	//   ....[13]....
        /*01ec*/ 	.word	0x000006b0
        /*01f0*/ 	.word	0x000000ff
        /*01f4*/ 	.word	0x00000088
        /*01f8*/ 	.short	0x0100
        /*01fa*/ 	.byte	0x08
	.zero		1


	//   ....[14]....
        /*01fc*/ 	.word	0x000006c0
        /*0200*/ 	.word	0x000000ff
        /*0204*/ 	.word	0x00000038
        /*0208*/ 	.short	0x0100
        /*020a*/ 	.byte	0x08
	.zero		1


	//   ....[15]....
        /*020c*/ 	.word	0x000006d0
        /*0210*/ 	.word	0x000000ff
        /*0214*/ 	.word	0x00000090
        /*0218*/ 	.short	0x0100
        /*021a*/ 	.byte	0x08
	.zero		1


	//   ....[16]....
        /*021c*/ 	.word	0x000006e0
        /*0220*/ 	.word	0x000000ff
        /*0224*/ 	.word	0x00000040
        /*0228*/ 	.short	0x0100
        /*022a*/ 	.byte	0x08
	.zero		1


	//   ....[17]....
        /*022c*/ 	.word	0x000006f0
        /*0230*/ 	.word	0x000000ff
        /*0234*/ 	.word	0x00000098
        /*0238*/ 	.short	0x0100
        /*023a*/ 	.byte	0x08
	.zero		1


	//   ....[18]....
        /*023c*/ 	.word	0x00000700
        /*0240*/ 	.word	0x000000ff
        /*0244*/ 	.word	0x00000048
        /*0248*/ 	.short	0x0100
        /*024a*/ 	.byte	0x08
	.zero		1


	//   ....[19]....
        /*024c*/ 	.word	0x00000710
        /*0250*/ 	.word	0x000000ff
        /*0254*/ 	.word	0x000000a0
        /*0258*/ 	.short	0x0100
        /*025a*/ 	.byte	0x08
	.zero		1


	//   ....[20]....
        /*025c*/ 	.word	0x00000720
        /*0260*/ 	.word	0x000000ff
        /*0264*/ 	.word	0x00000050
        /*0268*/ 	.short	0x0100
        /*026a*/ 	.byte	0x08
	.zero		1


	//   ....[21]....
        /*026c*/ 	.word	0x00000730
        /*0270*/ 	.word	0x000000ff
        /*0274*/ 	.word	0x000000a8
        /*0278*/ 	.short	0x0100
        /*027a*/ 	.byte	0x08
	.zero		1


	//   ....[22]....
        /*027c*/ 	.word	0x00000860
        /*0280*/ 	.word	0x000000ff
        /*0284*/ 	.word	0x000000b0
        /*0288*/ 	.short	0x0100
        /*028a*/ 	.byte	0x09
	.zero		1


	//   ....[23]....
        /*028c*/ 	.word	0x00000870
        /*0290*/ 	.word	0x000000ff
        /*0294*/ 	.word	0x000000d0
        /*0298*/ 	.short	0x0100
        /*029a*/ 	.byte	0x09
	.zero		1


	//   ....[24]....
        /*029c*/ 	.word	0x00000880
        /*02a0*/ 	.word	0x000000ff
        /*02a4*/ 	.word	0x000000b8
        /*02a8*/ 	.short	0x0100
        /*02aa*/ 	.byte	0x09
	.zero		1


	//   ....[25]....
        /*02ac*/ 	.word	0x00000890
        /*02b0*/ 	.word	0x000000ff
        /*02b4*/ 	.word	0x000000d8
        /*02b8*/ 	.short	0x0100
        /*02ba*/ 	.byte	0x09
	.zero		1


	//   ....[26]....
        /*02bc*/ 	.word	0x000008a0
        /*02c0*/ 	.word	0x000000ff
        /*02c4*/ 	.word	0x000000c0
        /*02c8*/ 	.short	0x0100
        /*02ca*/ 	.byte	0x09
	.zero		1


	//   ....[27]....
        /*02cc*/ 	.word	0x000008b0
        /*02d0*/ 	.word	0x000000ff
        /*02d4*/ 	.word	0x000000e0
        /*02d8*/ 	.short	0x0100
        /*02da*/ 	.byte	0x09
	.zero		1


	//   ....[28]....
        /*02dc*/ 	.word	0x000008c0
        /*02e0*/ 	.word	0x000000ff
        /*02e4*/ 	.word	0x000000c8
        /*02e8*/ 	.short	0x0100
        /*02ea*/ 	.byte	0x09
	.zero		1


	//   ....[29]....
        /*02ec*/ 	.word	0x000008d0
        /*02f0*/ 	.word	0x000000ff
        /*02f4*/ 	.word	0x000000e8
        /*02f8*/ 	.short	0x0100
        /*02fa*/ 	.byte	0x09
	.zero		1


	//   ....[30]....
        /*02fc*/ 	.word	0x000009b0
        /*0300*/ 	.word	0x000000ff
        /*0304*/ 	.word	0x000000f0
        /*0308*/ 	.short	0x0100
        /*030a*/ 	.byte	0x08
	.zero		1


	//   ....[31]....
        /*030c*/ 	.word	0x000009c0
        /*0310*/ 	.word	0x000000ff
        /*0314*/ 	.word	0x000000f8
        /*0318*/ 	.short	0x0100
        /*031a*/ 	.byte	0x08
	.zero		1


	//   ....[32]....
        /*031c*/ 	.word	0x00000af0
        /*0320*/ 	.word	0x000000ff
        /*0324*/ 	.word	0x00000100
        /*0328*/ 	.short	0x0100
        /*032a*/ 	.byte	0x08
	.zero		1


	//   ....[33]....
        /*032c*/ 	.word	0x00000b00
        /*0330*/ 	.word	0x000000ff
        /*0334*/ 	.word	0x00000110
        /*0338*/ 	.short	0x0100
        /*033a*/ 	.byte	0x08
	.zero		1


	//   ....[34]....
        /*033c*/ 	.word	0x00000b10
        /*0340*/ 	.word	0x000000ff
        /*0344*/ 	.word	0x00000108
        /*0348*/ 	.short	0x0100
        /*034a*/ 	.byte	0x08
	.zero		1


	//   ....[35]....
        /*034c*/ 	.word	0x00000b20
        /*0350*/ 	.word	0x000000ff
        /*0354*/ 	.word	0x00000118
        /*0358*/ 	.short	0x0100
        /*035a*/ 	.byte	0x08
	.zero		1


	//   ....[36]....
        /*035c*/ 	.word	0x00000c40
        /*0360*/ 	.word	0x000000ff
        /*0364*/ 	.word	0x00000120
        /*0368*/ 	.short	0x0100
        /*036a*/ 	.byte	0x09
	.zero		1


	//   ....[37]....
        /*036c*/ 	.word	0x00000c50
        /*0370*/ 	.word	0x000000ff
        /*0374*/ 	.word	0x00000130
        /*0378*/ 	.short	0x0100
        /*037a*/ 	.byte	0x09
	.zero		1


	//   ....[38]....
        /*037c*/ 	.word	0x00000c60
        /*0380*/ 	.word	0x000000ff
        /*0384*/ 	.word	0x00000128
        /*0388*/ 	.short	0x0100
        /*038a*/ 	.byte	0x09
	.zero		1


	//   ....[39]....
        /*038c*/ 	.word	0x00000c70
        /*0390*/ 	.word	0x000000ff
        /*0394*/ 	.word	0x00000138
        /*0398*/ 	.short	0x0100
        /*039a*/ 	.byte	0x09
	.zero		1


	//   ....[40]....
        /*039c*/ 	.word	0x00000d60
        /*03a0*/ 	.word	0x000000ff
        /*03a4*/ 	.word	0x00000140
        /*03a8*/ 	.short	0x0100
        /*03aa*/ 	.byte	0x08
	.zero		1


	//   ....[41]....
        /*03ac*/ 	.word	0x00000d70
        /*03b0*/ 	.word	0x000000ff
        /*03b4*/ 	.word	0x00000150
        /*03b8*/ 	.short	0x0100
        /*03ba*/ 	.byte	0x08
	.zero		1


	//   ....[42]....
        /*03bc*/ 	.word	0x00000d80
        /*03c0*/ 	.word	0x000000ff
        /*03c4*/ 	.word	0x00000148
        /*03c8*/ 	.short	0x0100
        /*03ca*/ 	.byte	0x08
	.zero		1


	//   ....[43]....
        /*03cc*/ 	.word	0x00000d90
        /*03d0*/ 	.word	0x000000ff
        /*03d4*/ 	.word	0x00000158
        /*03d8*/ 	.short	0x0100
        /*03da*/ 	.byte	0x08
	.zero		1


	//   ....[44]....
        /*03dc*/ 	.word	0x00000e80
        /*03e0*/ 	.word	0x000000ff
        /*03e4*/ 	.word	0x00000160
        /*03e8*/ 	.short	0x0100
        /*03ea*/ 	.byte	0x06
	.zero		1


	//   ....[45]....
        /*03ec*/ 	.word	0x00001860
        /*03f0*/ 	.word	0x00000002
        /*03f4*/ 	.word	0x00000150
        /*03f8*/ 	.short	0x010a
        /*03fa*/ 	.byte	0xff
	.zero		1


	//   ....[46]....
        /*03fc*/ 	.word	0x00001890
        /*0400*/ 	.word	0x00000002
        /*0404*/ 	.word	0x00000140
        /*0408*/ 	.short	0x0101
        /*040a*/ 	.byte	0xff
	.zero		1


	//   ....[47]....
        /*040c*/ 	.word	0x00001960
        /*0410*/ 	.word	0x000000ff
        /*0414*/ 	.word	0x00000058
        /*0418*/ 	.short	0x010a
        /*041a*/ 	.byte	0x08
	.zero		1


	//   ....[48]....
        /*041c*/ 	.word	0x00001a50
        /*0420*/ 	.word	0x000000ff
        /*0424*/ 	.word	0x00000058
        /*0428*/ 	.short	0x010a
        /*042a*/ 	.byte	0x21
	.zero		1


	//   ....[49]....
        /*042c*/ 	.word	0x00001c10
        /*0430*/ 	.word	0x000000ff
        /*0434*/ 	.word	0x00000058
        /*0438*/ 	.short	0x010a
        /*043a*/ 	.byte	0x08
	.zero		1


	//   ....[50]....
        /*043c*/ 	.word	0x00001d10
        /*0440*/ 	.word	0x000000ff
        /*0444*/ 	.word	0x000000f8
        /*0448*/ 	.short	0x0101
        /*044a*/ 	.byte	0x04
	.zero		1


	//   ....[51]....
        /*044c*/ 	.word	0x00001d20
        /*0450*/ 	.word	0x000000ff
        /*0454*/ 	.word	0x00000058
        /*0458*/ 	.short	0x010a
        /*045a*/ 	.byte	0x08
	.zero		1


	//   ....[52]....
        /*045c*/ 	.word	0x00001da0
        /*0460*/ 	.word	0x000000ff
        /*0464*/ 	.word	0x00000058
        /*0468*/ 	.short	0x010a
        /*046a*/ 	.byte	0x11
	.zero		1


	//   ....[53]....
        /*046c*/ 	.word	0x00001f30
        /*0470*/ 	.word	0x000000ff
        /*0474*/ 	.word	0x00000058
        /*0478*/ 	.short	0x010a
        /*047a*/ 	.byte	0x08
	.zero		1


	//   ....[54]....
        /*047c*/ 	.word	0x00002070
        /*0480*/ 	.word	0x00000002
        /*0484*/ 	.word	0x00000100
        /*0488*/ 	.short	0x010a
        /*048a*/ 	.byte	0xff
	.zero		1


	//   ....[55]....
        /*048c*/ 	.word	0x00002130
        /*0490*/ 	.word	0x00000002
        /*0494*/ 	.word	0x00000000
        /*0498*/ 	.short	0x0101
        /*049a*/ 	.byte	0xff
	.zero		1


	//   ....[56]....
        /*049c*/ 	.word	0x00002690
        /*04a0*/ 	.word	0x000000ff
        /*04a4*/ 	.word	0x00000000
        /*04a8*/ 	.short	0x010a
        /*04aa*/ 	.byte	0x05
	.zero		1


	//   ....[57]....
        /*04ac*/ 	.word	0x00002720
        /*04b0*/ 	.word	0x000000ff
        /*04b4*/ 	.word	0x00000000
        /*04b8*/ 	.short	0x010a
        /*04ba*/ 	.byte	0x05
	.zero		1


	//   ....[58]....
        /*04bc*/ 	.word	0x000027b0
        /*04c0*/ 	.word	0x000000ff
        /*04c4*/ 	.word	0x00000000
        /*04c8*/ 	.short	0x010a
        /*04ca*/ 	.byte	0x05
	.zero		1


	//   ....[59]....
        /*04cc*/ 	.word	0x00002840
        /*04d0*/ 	.word	0x000000ff
        /*04d4*/ 	.word	0x00000000
        /*04d8*/ 	.short	0x010a
        /*04da*/ 	.byte	0x05
	.zero		1


	//   ....[60]....
        /*04dc*/ 	.word	0x000028d0
        /*04e0*/ 	.word	0x000000ff
        /*04e4*/ 	.word	0x00000000
        /*04e8*/ 	.short	0x010a
        /*04ea*/ 	.byte	0x05
	.zero		1


	//   ....[61]....
        /*04ec*/ 	.word	0x00002960
        /*04f0*/ 	.word	0x000000ff
        /*04f4*/ 	.word	0x00000000
        /*04f8*/ 	.short	0x010a
        /*04fa*/ 	.byte	0x05
	.zero		1


	//   ....[62]....
        /*04fc*/ 	.word	0x000029f0
        /*0500*/ 	.word	0x000000ff
        /*0504*/ 	.word	0x00000000
        /*0508*/ 	.short	0x010a
        /*050a*/ 	.byte	0x05
	.zero		1


	//   ....[63]....
        /*050c*/ 	.word	0x00002a80
        /*0510*/ 	.word	0x000000ff
        /*0514*/ 	.word	0x00000000
        /*0518*/ 	.short	0x010a
        /*051a*/ 	.byte	0x05
	.zero		1


	//   ....[64]....
        /*051c*/ 	.word	0x00002b10
        /*0520*/ 	.word	0x000000ff
        /*0524*/ 	.word	0x00000000
        /*0528*/ 	.short	0x010a
        /*052a*/ 	.byte	0x05
	.zero		1


	//   ....[65]....
        /*052c*/ 	.word	0x00002ba0
        /*0530*/ 	.word	0x000000ff
        /*0534*/ 	.word	0x00000000
        /*0538*/ 	.short	0x010a
        /*053a*/ 	.byte	0x05
	.zero		1


	//   ....[66]....
        /*053c*/ 	.word	0x00002c40
        /*0540*/ 	.word	0x00000000
        /*0544*/ 	.word	0x00000000
        /*0548*/ 	.short	0x010a
        /*054a*/ 	.byte	0xff
	.zero		1


	//   ....[67]....
        /*054c*/ 	.word	0x00002d70
        /*0550*/ 	.word	0x00000000
        /*0554*/ 	.word	0x00000140
        /*0558*/ 	.short	0x010a
        /*055a*/ 	.byte	0xff
	.zero		1


	//   ....[68]....
        /*055c*/ 	.word	0x00002de0
        /*0560*/ 	.word	0x00000000
        /*0564*/ 	.word	0x00000000
        /*0568*/ 	.short	0x0101
        /*056a*/ 	.byte	0xff
	.zero		1


	//   ....[69]....
        /*056c*/ 	.word	0x00002e00
        /*0570*/ 	.word	0x000000ff
        /*0574*/ 	.word	0x00000110
        /*0578*/ 	.short	0x010a
        /*057a*/ 	.byte	0x05
	.zero		1


	//   ....[70]....
        /*057c*/ 	.word	0x00002f20
        /*0580*/ 	.word	0x00000000
        /*0584*/ 	.word	0x00000100
        /*0588*/ 	.short	0x010a
        /*058a*/ 	.byte	0xff
	.zero		1


	//   ....[71]....
        /*058c*/ 	.word	0x00003020
        /*0590*/ 	.word	0x00000000
        /*0594*/ 	.word	0x00000000
        /*0598*/ 	.short	0x0101
        /*059a*/ 	.byte	0xff
	.zero		1


	//   ....[72]....
        /*059c*/ 	.word	0x000030b0
        /*05a0*/ 	.word	0x000000ff
        /*05a4*/ 	.word	0x00000110
        /*05a8*/ 	.short	0x0106
        /*05aa*/ 	.byte	0x05
	.zero		1


	//   ....[73]....
        /*05ac*/ 	.word	0x000030d0
        /*05b0*/ 	.word	0x000000ff
        /*05b4*/ 	.word	0x00000110
        /*05b8*/ 	.short	0x010a
        /*05ba*/ 	.byte	0x05
	.zero		1


	//   ....[74]....
        /*05bc*/ 	.word	0x00003160
        /*05c0*/ 	.word	0x000000ff
        /*05c4*/ 	.word	0x00000110
        /*05c8*/ 	.short	0x0106
        /*05ca*/ 	.byte	0x04
	.zero		1


	//   ....[75]....
        /*05cc*/ 	.word	0x000031a0
        /*05d0*/ 	.word	0x00000000
        /*05d4*/ 	.word	0x00000110
        /*05d8*/ 	.short	0x010a
        /*05da*/ 	.byte	0xff
	.zero		1


	//   ....[76]....
        /*05dc*/ 	.word	0x000033e0
        /*05e0*/ 	.word	0x000000ff
        /*05e4*/ 	.word	0x00000008
        /*05e8*/ 	.short	0x010a
        /*05ea*/ 	.byte	0x06
	.zero		1


	//   ....[77]....
        /*05ec*/ 	.word	0x00003400
        /*05f0*/ 	.word	0x000000ff
        /*05f4*/ 	.word	0x00000008
        /*05f8*/ 	.short	0x010a
        /*05fa*/ 	.byte	0x06
	.zero		1


	//   ....[78]....
        /*05fc*/ 	.word	0x00003590
        /*0600*/ 	.word	0x000000ff
        /*0604*/ 	.word	0x00000008
        /*0608*/ 	.short	0x010a
        /*060a*/ 	.byte	0x06
	.zero		1


	//   ....[79]....
        /*060c*/ 	.word	0x000035b0
        /*0610*/ 	.word	0x000000ff
        /*0614*/ 	.word	0x00000008
        /*0618*/ 	.short	0x010a
        /*061a*/ 	.byte	0x06
	.zero		1


	//   ....[80]....
        /*061c*/ 	.word	0x00003670
        /*0620*/ 	.word	0x000000ff
        /*0624*/ 	.word	0x00000000
        /*0628*/ 	.short	0x0101
        /*062a*/ 	.byte	0x07
	.zero		1


	//   ....[81]....
        /*062c*/ 	.word	0x00003970
        /*0630*/ 	.word	0x00000000
        /*0634*/ 	.word	0x00000100
        /*0638*/ 	.short	0x010a
        /*063a*/ 	.byte	0xff
	.zero		1


	//   ....[82]....
        /*063c*/ 	.word	0x00003a30
        /*0640*/ 	.word	0x00000000
        /*0644*/ 	.word	0x00000000
        /*0648*/ 	.short	0x0101
        /*064a*/ 	.byte	0xff
	.zero		1


	//   ....[83]....
        /*064c*/ 	.word	0x00003af0
        /*0650*/ 	.word	0x000000ff
        /*0654*/ 	.word	0x00000000
        /*0658*/ 	.short	0x010a
        /*065a*/ 	.byte	0x06
	.zero		1


	//   ....[84]....
        /*065c*/ 	.word	0x00003b00
        /*0660*/ 	.word	0x000000ff
        /*0664*/ 	.word	0x00000130
        /*0668*/ 	.short	0x010a
        /*066a*/ 	.byte	0x0a
	.zero		1


	//   ....[85]....
        /*066c*/ 	.word	0x00003bb0
        /*0670*/ 	.word	0x000000ff
        /*0674*/ 	.word	0x00000000
        /*0678*/ 	.short	0x010a
        /*067a*/ 	.byte	0x09
	.zero		1


	//   ....[86]....
        /*067c*/ 	.word	0x00003cf0
        /*0680*/ 	.word	0x000000ff
        /*0684*/ 	.word	0x00000000
        /*0688*/ 	.short	0x010a
        /*068a*/ 	.byte	0x06
	.zero		1


	//   ....[87]....
        /*068c*/ 	.word	0x00003f40
        /*0690*/ 	.word	0x000000ff
        /*0694*/ 	.word	0x00000000
        /*0698*/ 	.short	0x010a
        /*069a*/ 	.byte	0x05
	.zero		1


	//   ....[88]....
        /*069c*/ 	.word	0x00003fe0
        /*06a0*/ 	.word	0x00000000
        /*06a4*/ 	.word	0x00000000
        /*06a8*/ 	.short	0x010a
        /*06aa*/ 	.byte	0xff
	.zero		1


	//   ....[89]....
        /*06ac*/ 	.word	0x00004020
        /*06b0*/ 	.word	0x00000000
        /*06b4*/ 	.word	0x00000000
        /*06b8*/ 	.short	0x010a
        /*06ba*/ 	.byte	0xff
	.zero		1


	//   ....[90]....
        /*06bc*/ 	.word	0x00004090
        /*06c0*/ 	.word	0x000000ff
        /*06c4*/ 	.word	0x00000000
        /*06c8*/ 	.short	0x0101
        /*06ca*/ 	.byte	0x05
	.zero		1


	//   ....[91]....
        /*06cc*/ 	.word	0x000040d0
        /*06d0*/ 	.word	0x000000ff
        /*06d4*/ 	.word	0x00000160
        /*06d8*/ 	.short	0x010a
        /*06da*/ 	.byte	0x08
	.zero		1


	//   ....[92]....
        /*06dc*/ 	.word	0x00004120
        /*06e0*/ 	.word	0x000000ff
        /*06e4*/ 	.word	0x00000000
        /*06e8*/ 	.short	0x0101
        /*06ea*/ 	.byte	0x05
	.zero		1


	//   ....[93]....
        /*06ec*/ 	.word	0x00004570
        /*06f0*/ 	.word	0x00000000
        /*06f4*/ 	.word	0x00000100
        /*06f8*/ 	.short	0x010a
        /*06fa*/ 	.byte	0xff
	.zero		1


	//   ....[94]....
        /*06fc*/ 	.word	0x00004630
        /*0700*/ 	.word	0x00000000
        /*0704*/ 	.word	0x00000000
        /*0708*/ 	.short	0x0101
        /*070a*/ 	.byte	0xff
	.zero		1


	//   ....[95]....
        /*070c*/ 	.word	0x00004950
        /*0710*/ 	.word	0x000000ff
        /*0714*/ 	.word	0x000000f8
        /*0718*/ 	.short	0x010a
        /*071a*/ 	.byte	0x06
	.zero		1


	//   ....[96]....
        /*071c*/ 	.word	0x00004b40
        /*0720*/ 	.word	0x000000ff
        /*0724*/ 	.word	0x000000d0
        /*0728*/ 	.short	0x010a
        /*072a*/ 	.byte	0x06
	.zero		1


	//   ....[97]....
        /*072c*/ 	.word	0x00004cb0
        /*0730*/ 	.word	0x000000ff
        /*0734*/ 	.word	0x000000b0
        /*0738*/ 	.short	0x010b
        /*073a*/ 	.byte	0x06
	.zero		1


	//   ....[98]....
        /*073c*/ 	.word	0x00004cc0
        /*0740*/ 	.word	0x000000ff
        /*0744*/ 	.word	0x00000000
        /*0748*/ 	.short	0x0101
        /*074a*/ 	.byte	0x08
	.zero		1


	//   ....[99]....
        /*074c*/ 	.word	0x00004cd0
        /*0750*/ 	.word	0x000000ff
        /*0754*/ 	.word	0x000000d8
        /*0758*/ 	.short	0x010a
        /*075a*/ 	.byte	0x06
	.zero		1


	//   ....[100]....
        /*075c*/ 	.word	0x00004e20
        /*0760*/ 	.word	0x000000ff
        /*0764*/ 	.word	0x000000b8
        /*0768*/ 	.short	0x010b
        /*076a*/ 	.byte	0x06
	.zero		1


	//   ....[101]....
        /*076c*/ 	.word	0x00004e30
        /*0770*/ 	.word	0x000000ff
        /*0774*/ 	.word	0x00000000
        /*0778*/ 	.short	0x0101
        /*077a*/ 	.byte	0x08
	.zero		1


	//   ....[102]....
        /*077c*/ 	.word	0x00004e40
        /*0780*/ 	.word	0x000000ff
        /*0784*/ 	.word	0x000000e0
        /*0788*/ 	.short	0x010a
        /*078a*/ 	.byte	0x06
	.zero		1


	//   ....[103]....
        /*078c*/ 	.word	0x00004fc0
        /*0790*/ 	.word	0x000000ff
        /*0794*/ 	.word	0x000000c0
        /*0798*/ 	.short	0x010b
        /*079a*/ 	.byte	0x06
	.zero		1


	//   ....[104]....
        /*079c*/ 	.word	0x00005000
        /*07a0*/ 	.word	0x000000ff
        /*07a4*/ 	.word	0x00000000
        /*07a8*/ 	.short	0x0101
        /*07aa*/ 	.byte	0x08
	.zero		1


	//   ....[105]....
        /*07ac*/ 	.word	0x00005040
        /*07b0*/ 	.word	0x000000ff
        /*07b4*/ 	.word	0x000000e8
        /*07b8*/ 	.short	0x010a
        /*07ba*/ 	.byte	0x06
	.zero		1


	//   ....[106]....
        /*07bc*/ 	.word	0x00005280
        /*07c0*/ 	.word	0x000000ff
        /*07c4*/ 	.word	0x000000c8
        /*07c8*/ 	.short	0x010b
        /*07ca*/ 	.byte	0x06
	.zero		1


	//   ....[107]....
        /*07cc*/ 	.word	0x000052a0
        /*07d0*/ 	.word	0x000000ff
        /*07d4*/ 	.word	0x00000000
        /*07d8*/ 	.short	0x0101
        /*07da*/ 	.byte	0x0d
	.zero		1


	//   ....[108]....
        /*07dc*/ 	.word	0x000052d0
        /*07e0*/ 	.word	0x000000ff
        /*07e4*/ 	.word	0x000000d0
        /*07e8*/ 	.short	0x010a
        /*07ea*/ 	.byte	0x06
	.zero		1


	//   ....[109]....
        /*07ec*/ 	.word	0x000052f0
        /*07f0*/ 	.word	0x000000ff
        /*07f4*/ 	.word	0x000000d8
        /*07f8*/ 	.short	0x010a
        /*07fa*/ 	.byte	0x06
	.zero		1


	//   ....[110]....
        /*07fc*/ 	.word	0x00005310
        /*0800*/ 	.word	0x000000ff
        /*0804*/ 	.word	0x000000e0
        /*0808*/ 	.short	0x010a
        /*080a*/ 	.byte	0x06
	.zero		1


	//   ....[111]....
        /*080c*/ 	.word	0x00005350
        /*0810*/ 	.word	0x00000000
        /*0814*/ 	.word	0x000000e8
        /*0818*/ 	.short	0x010a
        /*081a*/ 	.byte	0xff
	.zero		1


	//   ....[112]....
        /*081c*/ 	.word	0x000056d0
        /*0820*/ 	.word	0x00000000
        /*0824*/ 	.word	0x00000100
        /*0828*/ 	.short	0x010a
        /*082a*/ 	.byte	0xff
	.zero		1


	//   ....[113]....
        /*082c*/ 	.word	0x000057e0
        /*0830*/ 	.word	0x00000000
        /*0834*/ 	.word	0x00000000
        /*0838*/ 	.short	0x0101
        /*083a*/ 	.byte	0xff
	.zero		1


	//   ....[114]....
        /*083c*/ 	.word	0x00006320
        /*0840*/ 	.word	0x00000000
        /*0844*/ 	.word	0x000000b0
        /*0848*/ 	.short	0x010a
        /*084a*/ 	.byte	0xff
	.zero		1


	//   ....[115]....
        /*084c*/ 	.word	0x00006420
        /*0850*/ 	.word	0x000000c0
        /*0854*/ 	.word	0x00000120
        /*0858*/ 	.short	0x010a
        /*085a*/ 	.byte	0xff
	.zero		1


	//   ....[116]....
        /*085c*/ 	.word	0x000065a0
        /*0860*/ 	.word	0x00000000
        /*0864*/ 	.word	0x000000b0
        /*0868*/ 	.short	0x010a
        /*086a*/ 	.byte	0xff
	.zero		1


	//   ....[117]....
        /*086c*/ 	.word	0x000066e0
        /*0870*/ 	.word	0x00000000
        /*0874*/ 	.word	0x00000000
        /*0878*/ 	.short	0x0101
        /*087a*/ 	.byte	0xff
	.zero		1


	//   ....[118]....
        /*087c*/ 	.word	0x00006760
        /*0880*/ 	.word	0x000000c0
        /*0884*/ 	.word	0x00000120
        /*0888*/ 	.short	0x010a
        /*088a*/ 	.byte	0xff
	.zero		1


	//   ....[119]....
        /*088c*/ 	.word	0x00007b10
        /*0890*/ 	.word	0x00000000
        /*0894*/ 	.word	0x000000b0
        /*0898*/ 	.short	0x010a
        /*089a*/ 	.byte	0xff
	.zero		1


	//   ....[120]....
        /*089c*/ 	.word	0x00007be0
        /*08a0*/ 	.word	0x00000000
        /*08a4*/ 	.word	0x000000b0
        /*08a8*/ 	.short	0x010a
        /*08aa*/ 	.byte	0xff
	.zero		1


	//   ....[121]....
        /*08ac*/ 	.word	0x00007d30
        /*08b0*/ 	.word	0x00000000
        /*08b4*/ 	.word	0x00000000
        /*08b8*/ 	.short	0x0101
        /*08ba*/ 	.byte	0xff
	.zero		1


	//   ....[122]....
        /*08bc*/ 	.word	0x000090d0
        /*08c0*/ 	.word	0x00000000
        /*08c4*/ 	.word	0x000000b0
        /*08c8*/ 	.short	0x010a
        /*08ca*/ 	.byte	0xff
	.zero		1


	//   ....[123]....
        /*08cc*/ 	.word	0x000091a0
        /*08d0*/ 	.word	0x00000000
        /*08d4*/ 	.word	0x000000b0
        /*08d8*/ 	.short	0x010a
        /*08da*/ 	.byte	0xff
	.zero		1


	//   ....[124]....
        /*08dc*/ 	.word	0x000092f0
        /*08e0*/ 	.word	0x00000000
        /*08e4*/ 	.word	0x00000000
        /*08e8*/ 	.short	0x0101
        /*08ea*/ 	.byte	0xff
	.zero		1


	//   ....[125]....
        /*08ec*/ 	.word	0x0000a6c0
        /*08f0*/ 	.word	0x00000000
        /*08f4*/ 	.word	0x000000b0
        /*08f8*/ 	.short	0x010a
        /*08fa*/ 	.byte	0xff
	.zero		1


	//   ....[126]....
        /*08fc*/ 	.word	0x0000a790
        /*0900*/ 	.word	0x00000000
        /*0904*/ 	.word	0x000000b0
        /*0908*/ 	.short	0x010a
        /*090a*/ 	.byte	0xff
	.zero		1


	//   ....[127]....
        /*090c*/ 	.word	0x0000a8e0
        /*0910*/ 	.word	0x00000000
        /*0914*/ 	.word	0x00000000
        /*0918*/ 	.short	0x0101
        /*091a*/ 	.byte	0xff
	.zero		1


	//   ....[128]....
        /*091c*/ 	.word	0x0000ad40
        /*0920*/ 	.word	0x000000c0
        /*0924*/ 	.word	0x00000000
        /*0928*/ 	.short	0x0101
        /*092a*/ 	.byte	0xff
	.zero		1


	//   ....[129]....
        /*092c*/ 	.word	0x0000bd60
        /*0930*/ 	.word	0x00000002
        /*0934*/ 	.word	0x00000150
        /*0938*/ 	.short	0x010a
        /*093a*/ 	.byte	0xff
	.zero		1


	//   ....[130]....
        /*093c*/ 	.word	0x0000bdc0
        /*0940*/ 	.word	0x00000002
        /*0944*/ 	.word	0x00000058
        /*0948*/ 	.short	0x010a
        /*094a*/ 	.byte	0xff
	.zero		1


	//   ....[131]....
        /*094c*/ 	.word	0x0000be20
        /*0950*/ 	.word	0x00000002
        /*0954*/ 	.word	0x00000058
        /*0958*/ 	.short	0x010a
        /*095a*/ 	.byte	0xff
	.zero		1


	//   ....[132]....
        /*095c*/ 	.word	0x0000be70
        /*0960*/ 	.word	0x00000002
        /*0964*/ 	.word	0x00000100
        /*0968*/ 	.short	0x010a
        /*096a*/ 	.byte	0xff
	.zero		1


	//   ....[133]....
        /*096c*/ 	.word	0x0000bed0
        /*0970*/ 	.word	0x00000000
        /*0974*/ 	.word	0x00000000
        /*0978*/ 	.short	0x010a
        /*097a*/ 	.byte	0xff
	.zero		1


	//   ....[134]....
        /*097c*/ 	.word	0x0000bf30
        /*0980*/ 	.word	0x00000000
        /*0984*/ 	.word	0x00000000
        /*0988*/ 	.short	0x010a
        /*098a*/ 	.byte	0xff
	.zero		1


	//   ....[135]....
        /*098c*/ 	.word	0x0000bf90
        /*0990*/ 	.word	0x00000000
        /*0994*/ 	.word	0x00000000
        /*0998*/ 	.short	0x010a
        /*099a*/ 	.byte	0xff
	.zero		1


	//   ....[136]....
        /*099c*/ 	.word	0x0000bff0
        /*09a0*/ 	.word	0x00000000
        /*09a4*/ 	.word	0x00000000
        /*09a8*/ 	.short	0x010a
        /*09aa*/ 	.byte	0xff
	.zero		1


	//   ....[137]....
        /*09ac*/ 	.word	0x0000c050
        /*09b0*/ 	.word	0x00000000
        /*09b4*/ 	.word	0x00000000
        /*09b8*/ 	.short	0x010a
        /*09ba*/ 	.byte	0xff
	.zero		1


	//   ....[138]....
        /*09bc*/ 	.word	0x0000c0b0
        /*09c0*/ 	.word	0x00000000
        /*09c4*/ 	.word	0x00000000
        /*09c8*/ 	.short	0x010a
        /*09ca*/ 	.byte	0xff
	.zero		1


	//   ....[139]....
        /*09cc*/ 	.word	0x0000c110
        /*09d0*/ 	.word	0x00000000
        /*09d4*/ 	.word	0x00000000
        /*09d8*/ 	.short	0x010a
        /*09da*/ 	.byte	0xff
	.zero		1


	//   ....[140]....
        /*09dc*/ 	.word	0x0000c170
        /*09e0*/ 	.word	0x00000000
        /*09e4*/ 	.word	0x00000000
        /*09e8*/ 	.short	0x010a
        /*09ea*/ 	.byte	0xff
	.zero		1


	//   ....[141]....
        /*09ec*/ 	.word	0x0000c1d0
        /*09f0*/ 	.word	0x00000000
        /*09f4*/ 	.word	0x00000000
        /*09f8*/ 	.short	0x010a
        /*09fa*/ 	.byte	0xff
	.zero		1


	//   ....[142]....
        /*09fc*/ 	.word	0x0000c230
        /*0a00*/ 	.word	0x00000000
        /*0a04*/ 	.word	0x00000000
        /*0a08*/ 	.short	0x010a
        /*0a0a*/ 	.byte	0xff
	.zero		1


	//   ....[143]....
        /*0a0c*/ 	.word	0x0000c280
        /*0a10*/ 	.word	0x00000000
        /*0a14*/ 	.word	0x00000140
        /*0a18*/ 	.short	0x010a
        /*0a1a*/ 	.byte	0xff
	.zero		1


	//   ....[144]....
        /*0a1c*/ 	.word	0x0000c2e0
        /*0a20*/ 	.word	0x00000000
        /*0a24*/ 	.word	0x00000110
        /*0a28*/ 	.short	0x010a
        /*0a2a*/ 	.byte	0xff
	.zero		1


	//   ....[145]....
        /*0a2c*/ 	.word	0x0000c330
        /*0a30*/ 	.word	0x00000000
        /*0a34*/ 	.word	0x00000100
        /*0a38*/ 	.short	0x010a
        /*0a3a*/ 	.byte	0xff
	.zero		1


	//   ....[146]....
        /*0a3c*/ 	.word	0x0000c390
        /*0a40*/ 	.word	0x00000000
        /*0a44*/ 	.word	0x00000110
        /*0a48*/ 	.short	0x010a
        /*0a4a*/ 	.byte	0xff
	.zero		1


	//   ....[147]....
        /*0a4c*/ 	.word	0x0000c3f0
        /*0a50*/ 	.word	0x00000004
        /*0a54*/ 	.word	0x00000008
        /*0a58*/ 	.short	0x010a
        /*0a5a*/ 	.byte	0xff
	.zero		1


	//   ....[148]....
        /*0a5c*/ 	.word	0x0000c4d0
        /*0a60*/ 	.word	0x00000002
        /*0a64*/ 	.word	0x00000008
        /*0a68*/ 	.short	0x010a
        /*0a6a*/ 	.byte	0xff
	.zero		1


	//   ....[149]....
        /*0a6c*/ 	.word	0x0000c520
        /*0a70*/ 	.word	0x00000000
        /*0a74*/ 	.word	0x00000100
        /*0a78*/ 	.short	0x010a
        /*0a7a*/ 	.byte	0xff
	.zero		1


	//   ....[150]....
        /*0a7c*/ 	.word	0x0000c580
        /*0a80*/ 	.word	0x00000000
        /*0a84*/ 	.word	0x00000130
        /*0a88*/ 	.short	0x010a
        /*0a8a*/ 	.byte	0xff
	.zero		1


	//   ....[151]....
        /*0a8c*/ 	.word	0x0000c5e0
        /*0a90*/ 	.word	0x00000000
        /*0a94*/ 	.word	0x00000000
        /*0a98*/ 	.short	0x010a
        /*0a9a*/ 	.byte	0xff
	.zero		1


	//   ....[152]....
        /*0a9c*/ 	.word	0x0000c640
        /*0aa0*/ 	.word	0x00000000
        /*0aa4*/ 	.word	0x00000000
        /*0aa8*/ 	.short	0x010a
        /*0aaa*/ 	.byte	0xff
	.zero		1


	//   ....[153]....
        /*0aac*/ 	.word	0x0000c6a0
        /*0ab0*/ 	.word	0x00000000
        /*0ab4*/ 	.word	0x00000160
        /*0ab8*/ 	.short	0x010a
        /*0aba*/ 	.byte	0xff
	.zero		1


	//   ....[154]....
        /*0abc*/ 	.word	0x0000c6f0
        /*0ac0*/ 	.word	0x00000000
        /*0ac4*/ 	.word	0x00000100
        /*0ac8*/ 	.short	0x010a
        /*0aca*/ 	.byte	0xff
	.zero		1


	//   ....[155]....
        /*0acc*/ 	.word	0x0000c750
        /*0ad0*/ 	.word	0x00000000
        /*0ad4*/ 	.word	0x000000f8
        /*0ad8*/ 	.short	0x010a
        /*0ada*/ 	.byte	0xff
	.zero		1


	//   ....[156]....
        /*0adc*/ 	.word	0x0000c7b0
        /*0ae0*/ 	.word	0x00000000
        /*0ae4*/ 	.word	0x000000d0
        /*0ae8*/ 	.short	0x010a
        /*0aea*/ 	.byte	0xff
	.zero		1


	//   ....[157]....
        /*0aec*/ 	.word	0x0000c810
        /*0af0*/ 	.word	0x00000000
        /*0af4*/ 	.word	0x000000d8
        /*0af8*/ 	.short	0x010a
        /*0afa*/ 	.byte	0xff
	.zero		1


	//   ....[158]....
        /*0afc*/ 	.word	0x0000c870
        /*0b00*/ 	.word	0x00000000
        /*0b04*/ 	.word	0x000000e0
        /*0b08*/ 	.short	0x010a
        /*0b0a*/ 	.byte	0xff
	.zero		1


	//   ....[159]....
        /*0b0c*/ 	.word	0x0000c8d0
        /*0b10*/ 	.word	0x00000000
        /*0b14*/ 	.word	0x000000e8
        /*0b18*/ 	.short	0x010a
        /*0b1a*/ 	.byte	0xff
	.zero		1


	//   ....[160]....
        /*0b1c*/ 	.word	0x0000c930
        /*0b20*/ 	.word	0x00000000
        /*0b24*/ 	.word	0x000000d0
        /*0b28*/ 	.short	0x010a
        /*0b2a*/ 	.byte	0xff
	.zero		1


	//   ....[161]....
        /*0b2c*/ 	.word	0x0000c990
        /*0b30*/ 	.word	0x00000000
        /*0b34*/ 	.word	0x000000d8
        /*0b38*/ 	.short	0x010a
        /*0b3a*/ 	.byte	0xff
	.zero		1


	//   ....[162]....
        /*0b3c*/ 	.word	0x0000c9f0
        /*0b40*/ 	.word	0x00000000
        /*0b44*/ 	.word	0x000000e0
        /*0b48*/ 	.short	0x010a
        /*0b4a*/ 	.byte	0xff
	.zero		1


	//   ....[163]....
        /*0b4c*/ 	.word	0x0000ca40
        /*0b50*/ 	.word	0x00000000
        /*0b54*/ 	.word	0x00000100
        /*0b58*/ 	.short	0x010a
        /*0b5a*/ 	.byte	0xff
	.zero		1


	//   ....[164]....
        /*0b5c*/ 	.word	0x0000ca90
        /*0b60*/ 	.word	0x00000000
        /*0b64*/ 	.word	0x000000b0
        /*0b68*/ 	.short	0x010a
        /*0b6a*/ 	.byte	0xff
	.zero		1


	//   ....[165]....
        /*0b6c*/ 	.word	0x0000cae0
        /*0b70*/ 	.word	0x000000c0
        /*0b74*/ 	.word	0x00000120
        /*0b78*/ 	.short	0x010a
        /*0b7a*/ 	.byte	0xff
	.zero		1


	//   ....[166]....
        /*0b7c*/ 	.word	0x0000cb30
        /*0b80*/ 	.word	0x00000000
        /*0b84*/ 	.word	0x000000b0
        /*0b88*/ 	.short	0x010a
        /*0b8a*/ 	.byte	0xff
	.zero		1


	//   ....[167]....
        /*0b8c*/ 	.word	0x0000cb80
        /*0b90*/ 	.word	0x00000000
        /*0b94*/ 	.word	0x000000b0
        /*0b98*/ 	.short	0x010a
        /*0b9a*/ 	.byte	0xff
	.zero		1


	//   ....[168]....
        /*0b9c*/ 	.word	0x0000cbd0
        /*0ba0*/ 	.word	0x00000000
        /*0ba4*/ 	.word	0x000000b0
        /*0ba8*/ 	.short	0x010a
        /*0baa*/ 	.byte	0xff
	.zero		1


	//----- nvinfo : EIATTR_NUM_MBARRIERS
	.align		4
.L_48:
        /*0bac*/ 	.byte	0x03, 0x38
        /*0bae*/ 	.short	0x002d


	//----- nvinfo : EIATTR_EXIT_INSTR_OFFSETS
	.align		4
        /*0bb0*/ 	.byte	0x04, 0x1c
        /*0bb2*/ 	.short	(.L_50 - .L_49)


	//   ....[0]....
.L_49:
        /*0bb4*/ 	.word	0x00002c70


	//   ....[1]....
        /*0bb8*/ 	.word	0x00003170


	//   ....[2]....
        /*0bbc*/ 	.word	0x000031d0


	//   ....[3]....
        /*0bc0*/ 	.word	0x00004350


	//   ....[4]....
        /*0bc4*/ 	.word	0x00005380


	//   ....[5]....
        /*0bc8*/ 	.word	0x000053c0


	//   ....[6]....
        /*0bcc*/ 	.word	0x0000bd50


	//----- nvinfo : EIATTR_MAX_THREADS
	.align		4
.L_50:
        /*0bd0*/ 	.byte	0x04, 0x05
        /*0bd2*/ 	.short	(.L_52 - .L_51)
.L_51:
        /*0bd4*/ 	.word	0x00000100
        /*0bd8*/ 	.word	0x00000001
        /*0bdc*/ 	.word	0x00000001


	//----- nvinfo : EIATTR_CRS_STACK_SIZE
	.align		4
.L_52:
        /*0be0*/ 	.byte	0x04, 0x1e
        /*0be2*/ 	.short	(.L_54 - .L_53)
.L_53:
        /*0be4*/ 	.word	0x00000000


	//----- nvinfo : EIATTR_CBANK_PARAM_SIZE
	.align		4
.L_54:
        /*0be8*/ 	.byte	0x03, 0x19
        /*0bea*/ 	.short	0x0800


	//----- nvinfo : EIATTR_PARAM_CBANK
	.align		4
        /*0bec*/ 	.byte	0x04, 0x0a
        /*0bee*/ 	.short	(.L_56 - .L_55)
	.align		4
.L_55:
        /*0bf0*/ 	.word	index@(.nv.constant0._ZN7cutlass13device_kernelINS_4gemm6kernel13GemmUniversalIN4cute5tupleIJiiiiEEENS1_10collective13CollectiveMmaINS1_35MainloopSm100TmaUmmaWarpSpecializedILi11ELi2ELi2ENS5_IJNS4_1CILi2EEENSA_ILi1EEESC_EEEEENS5_IJNSA_ILi256EEESF_NSA_ILi64EEEEEENS_12float_e4m3_tENS5_IJlSC_lEEESI_SJ_NS4_8TiledMMAINS4_8MMA_AtomIJNS4_10MMA_TraitsINS4_25SM100_MMA_F8F6F4_2x1SM_SSEJSI_SI_fSF_SF_NS4_17integral_constantINS4_4UMMA5MajorELSQ_0EEESR_NSO_INSP_7ScaleInELSS_0EEEST_EEEEEENS4_6LayoutINS5_IJSC_SC_SC_EEENS5_IJNSA_ILi0EEESY_SY_EEEEENS5_IJNS4_10UnderscoreES11_S11_EEEEENS4_18SM100_TMA_2SM_LOADENS4_14ComposedLayoutINS4_7SwizzleILi2ELi4ELi3EEENS4_18smem_ptr_flag_bitsILi8EEENSW_INS5_IJNSA_ILi8EEESG_EEENS5_IJSG_SC_EEEEEEEvNS4_8identityES14_S1E_vS1F_EENS_8epilogue10collective18CollectiveEpilogueINS1H_23Sm100TmaWarpSpecializedILi4ELi2ELi64ELb0ELb0EEEJNS5_IJNSA_ILi128EEESF_SG_EEENS5_IJNSW_IS1M_SC_EENSW_ISG_SC_EEEEESI_SJ_SI_SJ_NS1H_6fusion15FusionCallbacksIS1L_NS1R_23LinCombPerRowBiasEltActINS1H_6thread4ReLuESI_fSI_SI_fLi16ELNS_15FloatRoundStyleE2EEES1N_S1Q_JEEENS4_5SM1004TMEM4LOAD26SM100_TMEM_LOAD_32dp32b64xENS4_13SM90_TMA_LOADES1E_NS4_39AutoVectorizingCopyWithAssumedAlignmentILi128EEENS4_14SM90_TMA_STOREES1E_S25_S25_EEEvvEEEEvNT_6ParamsE)
        /*0bf4*/ 	.short	0x0380
        /*0bf6*/ 	.short	0x0800


	//----- nvinfo : EIATTR_SW_WAR
	.align		4
.L_56:
        /*0bf8*/ 	.byte	0x04, 0x36
        /*0bfa*/ 	.short	(.L_58 - .L_57)
.L_57:
        /*0bfc*/ 	.word	0x00000008
.L_58:


//--------------------- .nv.callgraph             --------------------------
	.section	.nv.callgraph,"",@"SHT_CUDA_CALLGRAPH"
	.align	4
	.sectionentsize	8
	.align		4
        /*0000*/ 	.word	0x00000000
	.align		4
        /*0004*/ 	.word	0xffffffff
	.align		4
        /*0008*/ 	.word	index@(_ZN7cutlass13device_kernelINS_4gemm6kernel13GemmUniversalIN4cute5tupleIJiiiiEEENS1_10collective13CollectiveMmaINS1_35MainloopSm100TmaUmmaWarpSpecializedILi11ELi2ELi2ENS5_IJNS4_1CILi2EEENSA_ILi1EEESC_EEEEENS5_IJNSA_ILi256EEESF_NSA_ILi64EEEEEENS_12float_e4m3_tENS5_IJlSC_lEEESI_SJ_NS4_8TiledMMAINS4_8MMA_AtomIJNS4_10MMA_TraitsINS4_25SM100_MMA_F8F6F4_2x1SM_SSEJSI_SI_fSF_SF_NS4_17integral_constantINS4_4UMMA5MajorELSQ_0EEESR_NSO_INSP_7ScaleInELSS_0EEEST_EEEEEENS4_6LayoutINS5_IJSC_SC_SC_EEENS5_IJNSA_ILi0EEESY_SY_EEEEENS5_IJNS4_10UnderscoreES11_S11_EEEEENS4_18SM100_TMA_2SM_LOADENS4_14ComposedLayoutINS4_7SwizzleILi2ELi4ELi3EEENS4_18smem_ptr_flag_bitsILi8EEENSW_INS5_IJNSA_ILi8EEESG_EEENS5_IJSG_SC_EEEEEEEvNS4_8identityES14_S1E_vS1F_EENS_8epilogue10collective18CollectiveEpilogueINS1H_23Sm100TmaWarpSpecializedILi4ELi2ELi64ELb0ELb0EEEJNS5_IJNSA_ILi128EEESF_SG_EEENS5_IJNSW_IS1M_SC_EENSW_ISG_SC_EEEEESI_SJ_SI_SJ_NS1H_6fusion15FusionCallbacksIS1L_NS1R_23LinCombPerRowBiasEltActINS1H_6thread4ReLuESI_fSI_SI_fLi16ELNS_15FloatRoundStyleE2EEES1N_S1Q_JEEENS4_5SM1004TMEM4LOAD26SM100_TMEM_LOAD_32dp32b64xENS4_13SM90_TMA_LOADES1E_NS4_39AutoVectorizingCopyWithAssumedAlignmentILi128EEENS4_14SM90_TMA_STOREES1E_S25_S25_EEEvvEEEEvNT_6ParamsE)
	.align		4
        /*000c*/ 	.word	index@(__assertfail)
	.align		4
        /*0010*/ 	.word	0x00000000
	.align		4
        /*0014*/ 	.word	0xfffffffe
	.align		4
        /*0018*/ 	.word	0x00000000
	.align		4
        /*001c*/ 	.word	0xfffffffd
	.align		4
        /*0020*/ 	.word	0x00000000
	.align		4
        /*0024*/ 	.word	0xfffffffc


//--------------------- .nv.constant4             --------------------------
	.section	.nv.constant4,"a",@progbits
	.align	8
	.align		8
.nv.constant4:
        /*0000*/ 	.dword	__assertfail
	.align		8
        /*0008*/ 	.dword	__unnamed_1
	.align		8
        /*0010*/ 	.dword	__unnamed_2
	.align		8
        /*0018*/ 	.dword	__unnamed_3
	.align		8
        /*0020*/ 	.dword	_ZN39_INTERNAL_ddbe8d21_4_k_cu_7a69bafb_36914cuda3std3__45__cpo5beginE
	.align		8
        /*0028*/ 	.dword	_ZN39_INTERNAL_ddbe8d21_4_k_cu_7a69bafb_36914cuda3std3__45__cpo3endE
	.align		8
        /*0030*/ 	.dword	_ZN39_INTERNAL_ddbe8d21_4_k_cu_7a69bafb_36914cuda3std3__45__cpo6cbeginE
	.align		8
        /*0038*/ 	.dword	_ZN39_INTERNAL_ddbe8d21_4_k_cu_7a69bafb_36914cuda3std3__45__cpo4cendE
	.align		8
        /*0040*/ 	.dword	_ZN39_INTERNAL_ddbe8d21_4_k_cu_7a69bafb_36914cuda3std3__441_GLOBAL__N__ddbe8d21_4_k_cu_7a69bafb_36916ignoreE
	.align		8
        /*0048*/ 	.dword	_ZN39_INTERNAL_ddbe8d21_4_k_cu_7a69bafb_36914cuda3std3__419piecewise_constructE
	.align		8
        /*0050*/ 	.dword	_ZN39_INTERNAL_ddbe8d21_4_k_cu_7a69bafb_36914cuda3std3__48in_placeE
	.align		8
        /*0058*/ 	.dword	_ZN39_INTERNAL_ddbe8d21_4_k_cu_7a69bafb_36914cuda3std6ranges3__45__cpo4swapE
	.align		8
        /*0060*/ 	.dword	_ZN39_INTERNAL_ddbe8d21_4_k_cu_7a69bafb_36914cuda3std6ranges3__45__cpo9iter_moveE
	.align		8
        /*0068*/ 	.dword	_ZN39_INTERNAL_ddbe8d21_4_k_cu_7a69bafb_36914cute7productE
	.align		8
        /*0070*/ 	.dword	_ZN39_INTERNAL_ddbe8d21_4_k_cu_7a69bafb_36914cute1_E
	.align		8
        /*0078*/ 	.dword	$str$25
	.align		8
        /*0080*/ 	.dword	$str$26
	.align		8
        /*0088*/ 	.dword	$str$27
	.align		8
        /*0090*/ 	.dword	$str$28


//--------------------- .text._ZN7cutlass13device_kernelINS_4gemm6kernel13GemmUniversalIN4cute5tupleIJiiiiEEENS1_10collective13CollectiveMmaINS1_35MainloopSm100TmaUmmaWarpSpecializedILi11ELi2ELi2ENS5_IJNS4_1CILi2EEENSA_ILi1EEESC_EEEEENS5_IJNSA_ILi256EEESF_NSA_ILi64EEEEEENS_12float_e4m3_tENS5_IJlSC_lEEESI_SJ_NS4_8TiledMMAINS4_8MMA_AtomIJNS4_10MMA_TraitsINS4_25SM100_MMA_F8F6F4_2x1SM_SSEJSI_SI_fSF_SF_NS4_17integral_constantINS4_4UMMA5MajorELSQ_0EEESR_NSO_INSP_7ScaleInELSS_0EEEST_EEEEEENS4_6LayoutINS5_IJSC_SC_SC_EEENS5_IJNSA_ILi0EEESY_SY_EEEEENS5_IJNS4_10UnderscoreES11_S11_EEEEENS4_18SM100_TMA_2SM_LOADENS4_14ComposedLayoutINS4_7SwizzleILi2ELi4ELi3EEENS4_18smem_ptr_flag_bitsILi8EEENSW_INS5_IJNSA_ILi8EEESG_EEENS5_IJSG_SC_EEEEEEEvNS4_8identityES14_S1E_vS1F_EENS_8epilogue10collective18CollectiveEpilogueINS1H_23Sm100TmaWarpSpecializedILi4ELi2ELi64ELb0ELb0EEEJNS5_IJNSA_ILi128EEESF_SG_EEENS5_IJNSW_IS1M_SC_EENSW_ISG_SC_EEEEESI_SJ_SI_SJ_NS1H_6fusion15FusionCallbacksIS1L_NS1R_23LinCombPerRowBiasEltActINS1H_6thread4ReLuESI_fSI_SI_fLi16ELNS_15FloatRoundStyleE2EEES1N_S1Q_JEEENS4_5SM1004TMEM4LOAD26SM100_TMEM_LOAD_32dp32b64xENS4_13SM90_TMA_LOADES1E_NS4_39AutoVectorizingCopyWithAssumedAlignmentILi128EEENS4_14SM90_TMA_STOREES1E_S25_S25_EEEvvEEEEvNT_6ParamsE --------------------------
	.section	.text._ZN7cutlass13device_kernelINS_4gemm6kernel13GemmUniversalIN4cute5tupleIJiiiiEEENS1_10collective13CollectiveMmaINS1_35MainloopSm100TmaUmmaWarpSpecializedILi11ELi2ELi2ENS5_IJNS4_1CILi2EEENSA_ILi1EEESC_EEEEENS5_IJNSA_ILi256EEESF_NSA_ILi64EEEEEENS_12float_e4m3_tENS5_IJlSC_lEEESI_SJ_NS4_8TiledMMAINS4_8MMA_AtomIJNS4_10MMA_TraitsINS4_25SM100_MMA_F8F6F4_2x1SM_SSEJSI_SI_fSF_SF_NS4_17integral_constantINS4_4UMMA5MajorELSQ_0EEESR_NSO_INSP_7ScaleInELSS_0EEEST_EEEEEENS4_6LayoutINS5_IJSC_SC_SC_EEENS5_IJNSA_ILi0EEESY_SY_EEEEENS5_IJNS4_10UnderscoreES11_S11_EEEEENS4_18SM100_TMA_2SM_LOADENS4_14ComposedLayoutINS4_7SwizzleILi2ELi4ELi3EEENS4_18smem_ptr_flag_bitsILi8EEENSW_INS5_IJNSA_ILi8EEESG_EEENS5_IJSG_SC_EEEEEEEvNS4_8identityES14_S1E_vS1F_EENS_8epilogue10collective18CollectiveEpilogueINS1H_23Sm100TmaWarpSpecializedILi4ELi2ELi64ELb0ELb0EEEJNS5_IJNSA_ILi128EEESF_SG_EEENS5_IJNSW_IS1M_SC_EENSW_ISG_SC_EEEEESI_SJ_SI_SJ_NS1H_6fusion15FusionCallbacksIS1L_NS1R_23LinCombPerRowBiasEltActINS1H_6thread4ReLuESI_fSI_SI_fLi16ELNS_15FloatRoundStyleE2EEES1N_S1Q_JEEENS4_5SM1004TMEM4LOAD26SM100_TMEM_LOAD_32dp32b64xENS4_13SM90_TMA_LOADES1E_NS4_39AutoVectorizingCopyWithAssumedAlignmentILi128EEENS4_14SM90_TMA_STOREES1E_S25_S25_EEEvvEEEEvNT_6ParamsE,"ax",@progbits
	.align	128
.text._ZN7cutlass13device_kernelINS_4gemm6kernel13GemmUniversalIN4cute5tupleIJiiiiEEENS1_10collective13CollectiveMmaINS1_35MainloopSm100TmaUmmaWarpSpecializedILi11ELi2ELi2ENS5_IJNS4_1CILi2EEENSA_ILi1EEESC_EEEEENS5_IJNSA_ILi256EEESF_NSA_ILi64EEEEEENS_12float_e4m3_tENS5_IJlSC_lEEESI_SJ_NS4_8TiledMMAINS4_8MMA_AtomIJNS4_10MMA_TraitsINS4_25SM100_MMA_F8F6F4_2x1SM_SSEJSI_SI_fSF_SF_NS4_17integral_constantINS4_4UMMA5MajorELSQ_0EEESR_NSO_INSP_7ScaleInELSS_0EEEST_EEEEEENS4_6LayoutINS5_IJSC_SC_SC_EEENS5_IJNSA_ILi0EEESY_SY_EEEEENS5_IJNS4_10UnderscoreES11_S11_EEEEENS4_18SM100_TMA_2SM_LOADENS4_14ComposedLayoutINS4_7SwizzleILi2ELi4ELi3EEENS4_18smem_ptr_flag_bitsILi8EEENSW_INS5_IJNSA_ILi8EEESG_EEENS5_IJSG_SC_EEEEEEEvNS4_8identityES14_S1E_vS1F_EENS_8epilogue10collective18CollectiveEpilogueINS1H_23Sm100TmaWarpSpecializedILi4ELi2ELi64ELb0ELb0EEEJNS5_IJNSA_ILi128EEESF_SG_EEENS5_IJNSW_IS1M_SC_EENSW_ISG_SC_EEEEESI_SJ_SI_SJ_NS1H_6fusion15FusionCallbacksIS1L_NS1R_23LinCombPerRowBiasEltActINS1H_6thread4ReLuESI_fSI_SI_fLi16ELNS_15FloatRoundStyleE2EEES1N_S1Q_JEEENS4_5SM1004TMEM4LOAD26SM100_TMEM_LOAD_32dp32b64xENS4_13SM90_TMA_LOADES1E_NS4_39AutoVectorizingCopyWithAssumedAlignmentILi128EEENS4_14SM90_TMA_STOREES1E_S25_S25_EEEvvEEEEvNT_6ParamsE:
        .type           _ZN7cutlass13device_kernelINS_4gemm6kernel13GemmUniversalIN4cute5tupleIJiiiiEEENS1_10collective13CollectiveMmaINS1_35MainloopSm100TmaUmmaWarpSpecializedILi11ELi2ELi2ENS5_IJNS4_1CILi2EEENSA_ILi1EEESC_EEEEENS5_IJNSA_ILi256EEESF_NSA_ILi64EEEEEENS_12float_e4m3_tENS5_IJlSC_lEEESI_SJ_NS4_8TiledMMAINS4_8MMA_AtomIJNS4_10MMA_TraitsINS4_25SM100_MMA_F8F6F4_2x1SM_SSEJSI_SI_fSF_SF_NS4_17integral_constantINS4_4UMMA5MajorELSQ_0EEESR_NSO_INSP_7ScaleInELSS_0EEEST_EEEEEENS4_6LayoutINS5_IJSC_SC_SC_EEENS5_IJNSA_ILi0EEESY_SY_EEEEENS5_IJNS4_10UnderscoreES11_S11_EEEEENS4_18SM100_TMA_2SM_LOADENS4_14ComposedLayoutINS4_7SwizzleILi2ELi4ELi3EEENS4_18smem_ptr_flag_bitsILi8EEENSW_INS5_IJNSA_ILi8EEESG_EEENS5_IJSG_SC_EEEEEEEvNS4_8identityES14_S1E_vS1F_EENS_8epilogue10collective18CollectiveEpilogueINS1H_23Sm100TmaWarpSpecializedILi4ELi2ELi64ELb0ELb0EEEJNS5_IJNSA_ILi128EEESF_SG_EEENS5_IJNSW_IS1M_SC_EENSW_ISG_SC_EEEEESI_SJ_SI_SJ_NS1H_6fusion15FusionCallbacksIS1L_NS1R_23LinCombPerRowBiasEltActINS1H_6thread4ReLuESI_fSI_SI_fLi16ELNS_15FloatRoundStyleE2EEES1N_S1Q_JEEENS4_5SM1004TMEM4LOAD26SM100_TMEM_LOAD_32dp32b64xENS4_13SM90_TMA_LOADES1E_NS4_39AutoVectorizingCopyWithAssumedAlignmentILi128EEENS4_14SM90_TMA_STOREES1E_S25_S25_EEEvvEEEEvNT_6ParamsE,@function
        .size           _ZN7cutlass13device_kernelINS_4gemm6kernel13GemmUniversalIN4cute5tupleIJiiiiEEENS1_10collective13CollectiveMmaINS1_35MainloopSm100TmaUmmaWarpSpecializedILi11ELi2ELi2ENS5_IJNS4_1CILi2EEENSA_ILi1EEESC_EEEEENS5_IJNSA_ILi256EEESF_NSA_ILi64EEEEEENS_12float_e4m3_tENS5_IJlSC_lEEESI_SJ_NS4_8TiledMMAINS4_8MMA_AtomIJNS4_10MMA_TraitsINS4_25SM100_MMA_F8F6F4_2x1SM_SSEJSI_SI_fSF_SF_NS4_17integral_constantINS4_4UMMA5MajorELSQ_0EEESR_NSO_INSP_7ScaleInELSS_0EEEST_EEEEEENS4_6LayoutINS5_IJSC_SC_SC_EEENS5_IJNSA_ILi0EEESY_SY_EEEEENS5_IJNS4_10UnderscoreES11_S11_EEEEENS4_18SM100_TMA_2SM_LOADENS4_14ComposedLayoutINS4_7SwizzleILi2ELi4ELi3EEENS4_18smem_ptr_flag_bitsILi8EEENSW_INS5_IJNSA_ILi8EEESG_EEENS5_IJSG_SC_EEEEEEEvNS4_8identityES14_S1E_vS1F_EENS_8epilogue10collective18CollectiveEpilogueINS1H_23Sm100TmaWarpSpecializedILi4ELi2ELi64ELb0ELb0EEEJNS5_IJNSA_ILi128EEESF_SG_EEENS5_IJNSW_IS1M_SC_EENSW_ISG_SC_EEEEESI_SJ_SI_SJ_NS1H_6fusion15FusionCallbacksIS1L_NS1R_23LinCombPerRowBiasEltActINS1H_6thread4ReLuESI_fSI_SI_fLi16ELNS_15FloatRoundStyleE2EEES1N_S1Q_JEEENS4_5SM1004TMEM4LOAD26SM100_TMEM_LOAD_32dp32b64xENS4_13SM90_TMA_LOADES1E_NS4_39AutoVectorizingCopyWithAssumedAlignmentILi128EEENS4_14SM90_TMA_STOREES1E_S25_S25_EEEvvEEEEvNT_6ParamsE,(.L_x_212 - _ZN7cutlass13device_kernelINS_4gemm6kernel13GemmUniversalIN4cute5tupleIJiiiiEEENS1_10collective13CollectiveMmaINS1_35MainloopSm100TmaUmmaWarpSpecializedILi11ELi2ELi2ENS5_IJNS4_1CILi2EEENSA_ILi1EEESC_EEEEENS5_IJNSA_ILi256EEESF_NSA_ILi64EEEEEENS_12float_e4m3_tENS5_IJlSC_lEEESI_SJ_NS4_8TiledMMAINS4_8MMA_AtomIJNS4_10MMA_TraitsINS4_25SM100_MMA_F8F6F4_2x1SM_SSEJSI_SI_fSF_SF_NS4_17integral_constantINS4_4UMMA5MajorELSQ_0EEESR_NSO_INSP_7ScaleInELSS_0EEEST_EEEEEENS4_6LayoutINS5_IJSC_SC_SC_EEENS5_IJNSA_ILi0EEESY_SY_EEEEENS5_IJNS4_10UnderscoreES11_S11_EEEEENS4_18SM100_TMA_2SM_LOADENS4_14ComposedLayoutINS4_7SwizzleILi2ELi4ELi3EEENS4_18smem_ptr_flag_bitsILi8EEENSW_INS5_IJNSA_ILi8EEESG_EEENS5_IJSG_SC_EEEEEEEvNS4_8identityES14_S1E_vS1F_EENS_8epilogue10collective18CollectiveEpilogueINS1H_23Sm100TmaWarpSpecializedILi4ELi2ELi64ELb0ELb0EEEJNS5_IJNSA_ILi128EEESF_SG_EEENS5_IJNSW_IS1M_SC_EENSW_ISG_SC_EEEEESI_SJ_SI_SJ_NS1H_6fusion15FusionCallbacksIS1L_NS1R_23LinCombPerRowBiasEltActINS1H_6thread4ReLuESI_fSI_SI_fLi16ELNS_15FloatRoundStyleE2EEES1N_S1Q_JEEENS4_5SM1004TMEM4LOAD26SM100_TMEM_LOAD_32dp32b64xENS4_13SM90_TMA_LOADES1E_NS4_39AutoVectorizingCopyWithAssumedAlignmentILi128EEENS4_14SM90_TMA_STOREES1E_S25_S25_EEEvvEEEEvNT_6ParamsE)
        .other          _ZN7cutlass13device_kernelINS_4gemm6kernel13GemmUniversalIN4cute5tupleIJiiiiEEENS1_10collective13CollectiveMmaINS1_35MainloopSm100TmaUmmaWarpSpecializedILi11ELi2ELi2ENS5_IJNS4_1CILi2EEENSA_ILi1EEESC_EEEEENS5_IJNSA_ILi256EEESF_NSA_ILi64EEEEEENS_12float_e4m3_tENS5_IJlSC_lEEESI_SJ_NS4_8TiledMMAINS4_8MMA_AtomIJNS4_10MMA_TraitsINS4_25SM100_MMA_F8F6F4_2x1SM_SSEJSI_SI_fSF_SF_NS4_17integral_constantINS4_4UMMA5MajorELSQ_0EEESR_NSO_INSP_7ScaleInELSS_0EEEST_EEEEEENS4_6LayoutINS5_IJSC_SC_SC_EEENS5_IJNSA_ILi0EEESY_SY_EEEEENS5_IJNS4_10UnderscoreES11_S11_EEEEENS4_18SM100_TMA_2SM_LOADENS4_14ComposedLayoutINS4_7SwizzleILi2ELi4ELi3EEENS4_18smem_ptr_flag_bitsILi8EEENSW_INS5_IJNSA_ILi8EEESG_EEENS5_IJSG_SC_EEEEEEEvNS4_8identityES14_S1E_vS1F_EENS_8epilogue10collective18CollectiveEpilogueINS1H_23Sm100TmaWarpSpecializedILi4ELi2ELi64ELb0ELb0EEEJNS5_IJNSA_ILi128EEESF_SG_EEENS5_IJNSW_IS1M_SC_EENSW_ISG_SC_EEEEESI_SJ_SI_SJ_NS1H_6fusion15FusionCallbacksIS1L_NS1R_23LinCombPerRowBiasEltActINS1H_6thread4ReLuESI_fSI_SI_fLi16ELNS_15FloatRoundStyleE2EEES1N_S1Q_JEEENS4_5SM1004TMEM4LOAD26SM100_TMEM_LOAD_32dp32b64xENS4_13SM90_TMA_LOADES1E_NS4_39AutoVectorizingCopyWithAssumedAlignmentILi128EEENS4_14SM90_TMA_STOREES1E_S25_S25_EEEvvEEEEvNT_6ParamsE,@"STO_CUDA_ENTRY STV_DEFAULT"
_ZN7cutlass13device_kernelINS_4gemm6kernel13GemmUniversalIN4cute5tupleIJiiiiEEENS1_10collective13CollectiveMmaINS1_35MainloopSm100TmaUmmaWarpSpecializedILi11ELi2ELi2ENS5_IJNS4_1CILi2EEENSA_ILi1EEESC_EEEEENS5_IJNSA_ILi256EEESF_NSA_ILi64EEEEEENS_12float_e4m3_tENS5_IJlSC_lEEESI_SJ_NS4_8TiledMMAINS4_8MMA_AtomIJNS4_10MMA_TraitsINS4_25SM100_MMA_F8F6F4_2x1SM_SSEJSI_SI_fSF_SF_NS4_17integral_constantINS4_4UMMA5MajorELSQ_0EEESR_NSO_INSP_7ScaleInELSS_0EEEST_EEEEEENS4_6LayoutINS5_IJSC_SC_SC_EEENS5_IJNSA_ILi0EEESY_SY_EEEEENS5_IJNS4_10UnderscoreES11_S11_EEEEENS4_18SM100_TMA_2SM_LOADENS4_14ComposedLayoutINS4_7SwizzleILi2ELi4ELi3EEENS4_18smem_ptr_flag_bitsILi8EEENSW_INS5_IJNSA_ILi8EEESG_EEENS5_IJSG_SC_EEEEEEEvNS4_8identityES14_S1E_vS1F_EENS_8epilogue10collective18CollectiveEpilogueINS1H_23Sm100TmaWarpSpecializedILi4ELi2ELi64ELb0ELb0EEEJNS5_IJNSA_ILi128EEESF_SG_EEENS5_IJNSW_IS1M_SC_EENSW_ISG_SC_EEEEESI_SJ_SI_SJ_NS1H_6fusion15FusionCallbacksIS1L_NS1R_23LinCombPerRowBiasEltActINS1H_6thread4ReLuESI_fSI_SI_fLi16ELNS_15FloatRoundStyleE2EEES1N_S1Q_JEEENS4_5SM1004TMEM4LOAD26SM100_TMEM_LOAD_32dp32b64xENS4_13SM90_TMA_LOADES1E_NS4_39AutoVectorizingCopyWithAssumedAlignmentILi128EEENS4_14SM90_TMA_STOREES1E_S25_S25_EEEvvEEEEvNT_6ParamsE:
[----:B------:R-:W1:Y:S01]  /*0000*/  LDC R1, c[0x0][0x37c] ;  /* 0x0000df00ff017b82 */ /* 0x000e620000000800 */
[----:B------:R-:W2:Y:S01]  /*0010*/  S2R R187, SR_TID.X ;  /* 0x0000000000bb7919 */ /* 0x000ea20000002100 */
[----:B------:R-:W3:Y:S06]  /*0020*/  LDCU.64 UR8, c[0x0][0x890] ;  /* 0x00011200ff0877ac */ /* 0x000eec0008000a00 */
[----:B------:R-:W4:Y:S01]  /*0030*/  S2UR UR37, SR_CgaCtaId ;  /* 0x00000000002579c3 */ /* 0x000f220000008800 */
[----:B------:R-:W-:Y:S02]  /*0040*/  PRMT R170, RZ, 0x7610, R170 ;  /* 0x00007610ffaa7816 */ /* 0x000fe400000000aa */
[----:B------:R-:W-:Y:S01]  /*0050*/  ELECT P0, URZ, PT ;  /* 0x0000000000ff782f */ /* 0x000fe20003800000 */
[----:B------:R-:W1:Y:S01]  /*0060*/  LDCU.64 UR46, c[0x0][0x358] ;  /* 0x00006b00ff2e77ac */ /* 0x000e620008000a00 */
[----:B---3--:R-:W-:-:S04]  /*0070*/  UISETP.NE.U32.AND UP1, UPT, UR8, URZ, UPT ;  /* 0x000000ff0800728c */ /* 0x008fc8000bf25070 */
[----:B------:R-:W-:Y:S02]  /*0080*/  UISETP.NE.AND.EX UP2, UPT, UR9, URZ, UPT, UP1 ;  /* 0x000000ff0900728c */ /* 0x000fe4000bf45310 */
[----:B----4-:R-:W-:Y:S02]  /*0090*/  ULOP3.LUT UR5, UR37, 0x1, URZ, 0xc0, !UPT ;  /* 0x0000000125057892 */ /* 0x010fe4000f8ec0ff */
[----:B------:R-:W-:Y:S01]  /*00a0*/  ULOP3.LUT UR4, UR37, 0x1, URZ, 0x3c, !UPT ;  /* 0x0000000125047892 */ /* 0x000fe2000f8e3cff */
[----:B--2---:R-:W-:-:S05]  /*00b0*/  SHF.R.U32.HI R172, RZ, 0x5, R187 ;  /* 0x00000005ffac7819 */ /* 0x004fca00000116bb */
[----:B------:R-:W2:Y:S02]  /*00c0*/  SHFL.IDX PT, R0, R172, RZ, 0x1f ;  /* 0x00001fffac007589 */ /* 0x000ea400000e0000 */
[----:B--2---:R-:W-:Y:S01]  /*00d0*/  R2UR UR10, R0 ;  /* 0x00000000000a72ca */ /* 0x004fe200000e0000 */
[----:B-1----:R-:W-:Y:S05]  /*00e0*/  BRA.U UP2, `(.L_x_0) ;  /* 0x00000001022c7547 */ /* 0x002fea000b800000 */
[----:B------:R-:W1:Y:S02]  /*00f0*/  LDCU.64 UR6, c[0x0][0x888] ;  /* 0x00011100ff0677ac */ /* 0x000e640008000a00 */
[----:B-1----:R-:W-:-:S04]  /*0100*/  UISETP.NE.U32.AND UP0, UPT, UR6, URZ, UPT ;  /* 0x000000ff0600728c */ /* 0x002fc8000bf05070 */
[----:B------:R-:W-:-:S09]  /*0110*/  UISETP.NE.AND.EX UP0, UPT, UR7, URZ, UPT, UP0 ;  /* 0x000000ff0700728c */ /* 0x000fd2000bf05300 */
[----:B------:R-:W-:Y:S05]  /*0120*/  BRA.U !UP0, `(.L_x_1) ;  /* 0x0000000108107547 */ /* 0x000fea000b800000 */
[----:B------:R-:W1:Y:S02]  /*0130*/  LDC.64 R2, c[0x0][0x888] ;  /* 0x00022200ff027b82 */ /* 0x000e640000000a00 */
[----:B-1----:R1:W5:Y:S01]  /*0140*/  LDG.E R79, desc[UR46][R2.64] ;  /* 0x0000002e024f7981 */ /* 0x002362000c1e1900 */
[----:B------:R-:W-:Y:S01]  /*0150*/  HFMA2 R170, -RZ, RZ, 0, 5.9604644775390625e-08 ;  /* 0x00000001ffaa7431 */ /* 0x000fe200000001ff */
[----:B------:R-:W-:Y:S05]  /*0160*/  BRA `(.L_x_0) ;  /* 0x00000000000c7947 */ /* 0x000fea0003800000 */
.L_x_1:
[----:B------:R-:W1:Y:S01]  /*0170*/  LDCU UR6, c[0x0][0x880] ;  /* 0x00011000ff0677ac */ /* 0x000e620008000800 */
[----:B------:R-:W-:Y:S01]  /*0180*/  HFMA2 R170, -RZ, RZ, 0, 5.9604644775390625e-08 ;  /* 0x00000001ffaa7431 */ /* 0x000fe200000001ff */
[----:B-1----:R-:W-:-:S07]  /*0190*/  MOV R79, UR6 ;  /* 0x00000006004f7c02 */ /* 0x002fce0008000f00 */
.L_x_0:
[----:B------:R-:W2:Y:S02]  /*01a0*/  LDCU.64 UR6, c[0x0][0x8b0] ;  /* 0x00011600ff0677ac */ /* 0x000ea40008000a00 */
[----:B--2---:R-:W-:-:S04]  /*01b0*/  UISETP.NE.U32.AND UP0, UPT, UR6, URZ, UPT ;  /* 0x000000ff0600728c */ /* 0x004fc8000bf05070 */
[----:B------:R-:W-:-:S09]  /*01c0*/  UISETP.NE.AND.EX UP0, UPT, UR7, URZ, UPT, UP0 ;  /* 0x000000ff0700728c */ /* 0x000fd2000bf05300 */
[----:B------:R-:W-:Y:S05]  /*01d0*/  BRA.U UP0, `(.L_x_2) ;  /* 0x0000000100247547 */ /* 0x000fea000b800000 */
[----:B------:R-:W2:Y:S02]  /*01e0*/  LDCU.64 UR6, c[0x0][0x8a8] ;  /* 0x00011500ff0677ac */ /* 0x000ea40008000a00 */
[----:B--2---:R-:W-:-:S04]  /*01f0*/  UISETP.NE.U32.AND UP0, UPT, UR6, URZ, UPT ;  /* 0x000000ff0600728c */ /* 0x004fc8000bf05070 */
[----:B------:R-:W-:-:S09]  /*0200*/  UISETP.NE.AND.EX UP0, UPT, UR7, URZ, UPT, UP0 ;  /* 0x000000ff0700728c */ /* 0x000fd2000bf05300 */
[----:B------:R-:W-:Y:S05]  /*0210*/  BRA.U !UP0, `(.L_x_3) ;  /* 0x00000001080c7547 */ /* 0x000fea000b800000 */
[----:B-1----:R-:W1:Y:S02]  /*0220*/  LDC.64 R2, c[0x0][0x8a8] ;  /* 0x00022a00ff027b82 */ /* 0x002e640000000a00 */
[----:B-1----:R2:W5:Y:S01]  /*0230*/  LDG.E R77, desc[UR46][R2.64] ;  /* 0x0000002e024d7981 */ /* 0x002562000c1e1900 */
[----:B------:R-:W-:Y:S05]  /*0240*/  BRA `(.L_x_2) ;  /* 0x0000000000087947 */ /* 0x000fea0003800000 */
.L_x_3:
[----:B------:R-:W2:Y:S02]  /*0250*/  LDCU UR6, c[0x0][0x8a0] ;  /* 0x00011400ff0677ac */ /* 0x000ea40008000800 */
[----:B--2---:R-:W-:Y:S02]  /*0260*/  MOV R77, UR6 ;  /* 0x00000006004d7c02 */ /* 0x004fe40008000f00 */
.L_x_2:
[----:B------:R-:W-:Y:S01]  /*0270*/  IMAD.U32 R0, RZ, RZ, UR10 ;  /* 0x0000000aff007e24 */ /* 0x000fe2000f8e00ff */
[----:B------:R-:W-:Y:S04]  /*0280*/  BSSY.RECONVERGENT B0, `(.L_x_4) ;  /* 0x000000c000007945 */ /* 0x000fe80003800200 */
[C---:B------:R-:W-:Y:S02]  /*0290*/  ISETP.NE.OR P2, PT, R0.reuse, 0x1, !P0 ;  /* 0x000000010000780c */ /* 0x040fe40004745670 */
[----:B------:R-:W-:-:S11]  /*02a0*/  ISETP.NE.OR P1, PT, R0, 0x3, !P0 ;  /* 0x000000030000780c */ /* 0x000fd60004725670 */
[----:B------:R-:W-:Y:S05]  /*02b0*/  @P2 BRA `(.L_x_5) ;  /* 0x0000000000202947 */ /* 0x000fea0003800000 */
[----:B------:R-:W3:Y:S02]  /*02c0*/  LDCU.64 UR6, c[0x0][0x348] ;  /* 0x00006900ff0677ac */ /* 0x000ee40008000a00 */
[----:B---3--:R-:W-:Y:S02]  /*02d0*/  UIADD3 UR12, UP3, UPT, UR6, 0x80, URZ ;  /* 0x00000080060c7890 */ /* 0x008fe4000ff7e0ff */
[----:B------:R-:W-:Y:S02]  /*02e0*/  UIADD3 UR6, UP0, UPT, UR6, 0x180, URZ ;  /* 0x0000018006067890 */ /* 0x000fe4000ff1e0ff */
[----:B------:R-:W-:Y:S02]  /*02f0*/  UIADD3.X UR13, UPT, UPT, URZ, UR7, URZ, UP3, !UPT ;  /* 0x00000007ff0d7290 */ /* 0x000fe40009ffe4ff */
[----:B------:R-:W-:-:S07]  /*0300*/  UIADD3.X UR7, UPT, UPT, URZ, UR7, URZ, UP0, !UPT ;  /* 0x00000007ff077290 */ /* 0x000fce00087fe4ff */
[----:B------:R3:W-:Y:S02]  /*0310*/  UTMACCTL.PF [UR12] ;  /* 0x000000000c0079b9 */ /* 0x0007e40008040000 */
[----:B------:R3:W-:Y:S02]  /*0320*/  UTMACCTL.PF [UR6] ;  /* 0x00000000060079b9 */ /* 0x0007e40008040000 */
[----:B---3--:R-:W-:Y:S01]  /*0330*/  NOP ;  /* 0x0000000000007918 */ /* 0x008fe20000000000 */
.L_x_5:
[----:B------:R-:W-:Y:S05]  /*0340*/  BSYNC.RECONVERGENT B0 ;  /* 0x0000000000007941 */ /* 0x000fea0003800200 */
.L_x_4:
[----:B------:R-:W-:Y:S04]  /*0350*/  BSSY.RECONVERGENT B0, `(.L_x_6) ;  /* 0x000000a000007945 */ /* 0x000fe80003800200 */
        /* <DEDUP_REMOVED lines=9> */
.L_x_7:
[----:B------:R-:W-:Y:S05]  /*03f0*/  BSYNC.RECONVERGENT B0 ;  /* 0x0000000000007941 */ /* 0x000fea0003800200 */
.L_x_6:
[----:B------:R-:W3:Y:S01]  /*0400*/  LDCU.64 UR6, c[0x0][0x888] ;  /* 0x00011100ff0677ac */ /* 0x000ee20008000a00 */
[----:B------:R-:W-:Y:S01]  /*0410*/  PLOP3.LUT P1, PT, PT, PT, UP1, 0x80, 0x8 ;  /* 0x000000000008781c */ /* 0x000fe20003f2f018 */
[----:B------:R-:W-:-:S03]  /*0420*/  UPLOP3.LUT UP5, UPT, UPT, UPT, UPT, 0x40, 0x4 ;  /* 0x000000000004789c */ /* 0x000fc60003fae870 */
[----:B------:R-:W-:Y:S01]  /*0430*/  ISETP.NE.AND.EX P1, PT, RZ, UR9, PT, P1 ;  /* 0x00000009ff007c0c */ /* 0x000fe2000bf25310 */
[----:B---3--:R-:W-:-:S04]  /*0440*/  UISETP.NE.U32.AND UP0, UPT, UR6, URZ, UPT ;  /* 0x000000ff0600728c */ /* 0x008fc8000bf05070 */
[----:B------:R-:W-:-:S06]  /*0450*/  UISETP.NE.AND.EX UP0, UPT, UR7, URZ, UPT, UP0 ;  /* 0x000000ff0700728c */ /* 0x000fcc000bf05300 */
[----:B------:R-:W-:-:S13]  /*0460*/  PLOP3.LUT P2, PT, PT, PT, UP0, 0x80, 0x8 ;  /* 0x000000000008781c */ /* 0x000fda0003f4f008 */
[----:B------:R-:W-:Y:S05]  /*0470*/  @P2 BRA P1, `(.L_x_8) ;  /* 0x0000000000142947 */ /* 0x000fea0000800000 */
[----:B------:R-:W-:Y:S01]  /*0480*/  PLOP3.LUT P2, PT, PT, PT, UP2, 0x80, 0x8 ;  /* 0x000000000008781c */ /* 0x000fe20003f4f028 */
[----:B------:R-:W-:-:S12]  /*0490*/  UPLOP3.LUT UP5, UPT, UPT, UPT, UP0, 0x40, 0x4 ;  /* 0x000000000004789c */ /* 0x000fd80003fae800 */
[----:B-----5:R-:W-:-:S13]  /*04a0*/  @!P2 FSETP.EQ.AND P1, PT, R79, RZ, PT ;  /* 0x000000ff4f00a20b */ /* 0x020fda0003f22000 */
[----:B------:R-:W-:Y:S01]  /*04b0*/  @!P2 VOTEU.ANY UP1, P1 ;  /* 0x0000000000ffa886 */ /* 0x000fe20000820100 */
[----:B------:R-:W-:-:S11]  /*04c0*/  @!UP2 UPLOP3.LUT UP5, UPT, UPT, UPT, UP1, 0x80, 0x8 ;  /* 0x000000000008a89c */ /* 0x000fd60003faf010 */
.L_x_8:
[----:B------:R-:W3:Y:S01]  /*04d0*/  SHFL.IDX PT, R0, R172, RZ, 0x1f ;  /* 0x00001fffac007589 */ /* 0x000ee200000e0000 */
[----:B------:R-:W-:-:S04]  /*04e0*/  UISETP.NE.AND UP1, UPT, UR10, 0x2, UPT ;  /* 0x000000020a00788c */ /* 0x000fc8000bf25270 */
[----:B------:R-:W-:Y:S02]  /*04f0*/  UISETP.EQ.AND UP2, UPT, UR5, URZ, !UP1 ;  /* 0x000000ff0500728c */ /* 0x000fe4000cf42270 */
[----:B------:R-:W-:-:S04]  /*0500*/  USEL UR7, URZ, 0x1, UP1 ;  /* 0x00000001ff077887 */ /* 0x000fc80008800000 */
[----:B------:R-:W-:Y:S02]  /*0510*/  PLOP3.LUT P5, PT, P0, PT, UP2, 0x80, 0x8 ;  /* 0x000000000008781c */ /* 0x000fe400007af028 */
[----:B---3--:R-:W-:-:S13]  /*0520*/  ISETP.NE.AND P1, PT, R0, RZ, PT ;  /* 0x000000ff0000720c */ /* 0x008fda0003f25270 */
[----:B------:R-:W-:Y:S05]  /*0530*/  @P1 BRA `(.L_x_9) ;  /* 0x0000000000881947 */ /* 0x000fea0003800000 */
[----:B------:R-:W-:Y:S01]  /*0540*/  ELECT P1, URZ, PT ;  /* 0x0000000000ff782f */ /* 0x000fe20003820000 */
[----:B------:R-:W-:-:S12]  /*0550*/  BSSY.RECONVERGENT B0, `(.L_x_9) ;  /* 0x0000020000007945 */ /* 0x000fd80003800200 */
[----:B------:R-:W-:Y:S05]  /*0560*/  @!P1 BRA `(.L_x_10) ;  /* 0x0000000000789947 */ /* 0x000fea0003800000 */
[----:B------:R-:W-:Y:S01]  /*0570*/  UMOV UR8, 0x400 ;  /* 0x0000040000087882 */ /* 0x000fe20000000000 */
[----:B------:R-:W-:Y:S01]  /*0580*/  UMOV UR6, 0x1 ;  /* 0x0000000100067882 */ /* 0x000fe20000000000 */
[----:B------:R-:W-:Y:S02]  /*0590*/  ULEA UR8, UR37, UR8, 0x18 ;  /* 0x0000000825087291 */ /* 0x000fe4000f8ec0ff */
[----:B------:R-:W-:-:S04]  /*05a0*/  UIADD3 UR12, UPT, UPT, -UR6, 0x100000, URZ ;  /* 0x00100000060c7890 */ /* 0x000fc8000fffe1ff */
[----:B------:R-:W-:Y:S02]  /*05b0*/  USHF.L.U32 UR13, UR12, 0xb, URZ ;  /* 0x0000000b0c0d7899 */ /* 0x000fe400080006ff */
[----:B------:R-:W-:Y:S01]  /*05c0*/  USHF.L.U32 UR12, UR12, 0x1, URZ ;  /* 0x000000010c0c7899 */ /* 0x000fe200080006ff */
[----:B------:R-:W3:Y:S11]  /*05d0*/  FENCE.VIEW.ASYNC.S ;  /* 0x00000000000073c6 */ /* 0x000ef60000000000 */
[----:B---3--:R3:W4:Y:S01]  /*05e0*/  SYNCS.EXCH.64 URZ, [UR8], UR12 ;  /* 0x0000000c08ff75b2 */ /* 0x0087220008000100 */
[----:B------:R3:W1:Y:S01]  /*05f0*/  SYNCS.EXCH.64 URZ, [UR8+0x58], UR12 ;  /* 0x0000580c08ff75b2 */ /* 0x0006620008000100 */
        /* <DEDUP_REMOVED lines=19> */
[----:B------:R3:W1:Y:S02]  /*0730*/  SYNCS.EXCH.64 URZ, [UR8+0xa8], UR12 ;  /* 0x0000a80c08ff75b2 */ /* 0x0006640008000100 */
[----:B---3--:R-:W-:Y:S01]  /*0740*/  NOP ;  /* 0x0000000000007918 */ /* 0x008fe20000000000 */
.L_x_10:
[----:B------:R-:W-:Y:S05]  /*0750*/  BSYNC.RECONVERGENT B0 ;  /* 0x0000000000007941 */ /* 0x000fea0003800200 */
.L_x_9:
[----:B------:R-:W3:Y:S01]  /*0760*/  SHFL.IDX PT, R0, R172, RZ, 0x1f ;  /* 0x00001fffac007589 */ /* 0x000ee200000e0000 */
[----:B------:R-:W-:Y:S01]  /*0770*/  NOP ;  /* 0x0000000000007918 */ /* 0x000fe20000000000 */
[----:B---3--:R-:W-:-:S13]  /*0780*/  ISETP.NE.AND P1, PT, R0, 0x1, PT ;  /* 0x000000010000780c */ /* 0x008fda0003f25270 */
[----:B------:R-:W-:Y:S05]  /*0790*/  @P1 BRA `(.L_x_11) ;  /* 0x0000000000541947 */ /* 0x000fea0003800000 */
[----:B------:R-:W-:Y:S01]  /*07a0*/  UMOV UR9, 0x400 ;  /* 0x0000040000097882 */ /* 0x000fe20000000000 */
[----:B------:R-:W-:Y:S01]  /*07b0*/  UMOV UR8, 0x20 ;  /* 0x0000002000087882 */ /* 0x000fe20000000000 */
[----:B------:R-:W-:Y:S01]  /*07c0*/  UMOV UR6, 0x80 ;  /* 0x0000008000067882 */ /* 0x000fe20000000000 */
[----:B------:R-:W-:Y:S02]  /*07d0*/  ULEA UR9, UR37, UR9, 0x18 ;  /* 0x0000000925097291 */ /* 0x000fe4000f8ec0ff */
[----:B------:R-:W-:-:S04]  /*07e0*/  UIADD3 UR12, UPT, UPT, -UR8, 0x100000, URZ ;  /* 0x00100000080c7890 */ /* 0x000fc8000fffe1ff */
[----:B------:R-:W-:Y:S02]  /*07f0*/  USHF.L.U32 UR13, UR12, 0xb, URZ ;  /* 0x0000000b0c0d7899 */ /* 0x000fe400080006ff */
[----:B------:R-:W-:Y:S02]  /*0800*/  USHF.L.U32 UR12, UR12, 0x1, URZ ;  /* 0x000000010c0c7899 */ /* 0x000fe400080006ff */
[----:B------:R-:W-:-:S04]  /*0810*/  UIADD3 UR14, UPT, UPT, -UR6, 0x100000, URZ ;  /* 0x00100000060e7890 */ /* 0x000fc8000fffe1ff */
[----:B------:R-:W-:Y:S02]  /*0820*/  USHF.L.U32 UR15, UR14, 0xb, URZ ;  /* 0x0000000b0e0f7899 */ /* 0x000fe400080006ff */
[----:B------:R-:W-:Y:S01]  /*0830*/  USHF.L.U32 UR14, UR14, 0x1, URZ ;  /* 0x000000010e0e7899 */ /* 0x000fe200080006ff */
[----:B------:R-:W-:Y:S01]  /*0840*/  ELECT P1, URZ, PT ;  /* 0x0000000000ff782f */ /* 0x000fe20003820000 */
[----:B------:R-:W3:Y:S02]  /*0850*/  FENCE.VIEW.ASYNC.S ;  /* 0x00000000000073c6 */ /* 0x000ee40000000000 */
[----:B---3--:R3:W1:Y:S08]  /*0860*/  SYNCS.EXCH.64 URZ, [UR9+0xb0], UR12 ;  /* 0x0000b00c09ff75b2 */ /* 0x0086700008000100 */
[----:B------:R3:W1:Y:S01]  /*0870*/  SYNCS.EXCH.64 URZ, [UR9+0xd0], UR14 ;  /* 0x0000d00e09ff75b2 */ /* 0x0006620008000100 */
[----:B------:R3:W1:Y:S01]  /*0880*/  SYNCS.EXCH.64 URZ, [UR9+0xb8], UR12 ;  /* 0x0000b80c09ff75b2 */ /* 0x0006620008000100 */
[----:B------:R3:W1:Y:S01]  /*0890*/  SYNCS.EXCH.64 URZ, [UR9+0xd8], UR14 ;  /* 0x0000d80e09ff75b2 */ /* 0x0006620008000100 */
[----:B------:R3:W1:Y:S01]  /*08a0*/  SYNCS.EXCH.64 URZ, [UR9+0xc0], UR12 ;  /* 0x0000c00c09ff75b2 */ /* 0x0006620008000100 */
[----:B------:R3:W1:Y:S01]  /*08b0*/  SYNCS.EXCH.64 URZ, [UR9+0xe0], UR14 ;  /* 0x0000e00e09ff75b2 */ /* 0x0006620008000100 */
[----:B------:R3:W1:Y:S01]  /*08c0*/  SYNCS.EXCH.64 URZ, [UR9+0xc8], UR12 ;  /* 0x0000c80c09ff75b2 */ /* 0x0006620008000100 */
[----:B------:R3:W1:Y:S01]  /*08d0*/  SYNCS.EXCH.64 URZ, [UR9+0xe8], UR14 ;  /* 0x0000e80e09ff75b2 */ /* 0x0006620008000100 */
[----:B------:R-:W-:Y:S01]  /*08e0*/  NOP ;  /* 0x0000000000007918 */ /* 0x000fe20000000000 */
.L_x_11:
[----:B------:R-:W2:Y:S01]  /*08f0*/  SHFL.IDX PT, R0, R172, RZ, 0x1f ;  /* 0x00001fffac007589 */ /* 0x000ea200000e0000 */
[----:B------:R-:W-:Y:S01]  /*0900*/  NOP ;  /* 0x0000000000007918 */ /* 0x000fe20000000000 */
[----:B--2---:R-:W-:-:S13]  /*0910*/  ISETP.NE.AND P1, PT, R0, 0x3, PT ;  /* 0x000000030000780c */ /* 0x004fda0003f25270 */
[----:B------:R-:W-:Y:S05]  /*0920*/  @P1 BRA `(.L_x_12) ;  /* 0x00000000002c1947 */ /* 0x000fea0003800000 */
[----:B------:R-:W-:Y:S01]  /*0930*/  UMOV UR8, 0x400 ;  /* 0x0000040000087882 */ /* 0x000fe20000000000 */
[----:B------:R-:W-:Y:S01]  /*0940*/  UMOV UR6, 0x20 ;  /* 0x0000002000067882 */ /* 0x000fe20000000000 */
[----:B------:R-:W-:Y:S02]  /*0950*/  ULEA UR8, UR37, UR8, 0x18 ;  /* 0x0000000825087291 */ /* 0x000fe4000f8ec0ff */
[----:B---3--:R-:W-:-:S04]  /*0960*/  UIADD3 UR12, UPT, UPT, -UR6, 0x100000, URZ ;  /* 0x00100000060c7890 */ /* 0x008fc8000fffe1ff */
[----:B------:R-:W-:Y:S02]  /*0970*/  USHF.L.U32 UR13, UR12, 0xb, URZ ;  /* 0x0000000b0c0d7899 */ /* 0x000fe400080006ff */
[----:B------:R-:W-:Y:S01]  /*0980*/  USHF.L.U32 UR12, UR12, 0x1, URZ ;  /* 0x000000010c0c7899 */ /* 0x000fe200080006ff */
[----:B------:R-:W-:Y:S01]  /*0990*/  ELECT P1, URZ, PT ;  /* 0x0000000000ff782f */ /* 0x000fe20003820000 */
[----:B------:R-:W2:Y:S10]  /*09a0*/  FENCE.VIEW.ASYNC.S ;  /* 0x00000000000073c6 */ /* 0x000eb40000000000 */
[----:B--2---:R2:W3:Y:S01]  /*09b0*/  SYNCS.EXCH.64 URZ, [UR8+0xf0], UR12 ;  /* 0x0000f00c08ff75b2 */ /* 0x0044e20008000100 */
[----:B------:R2:W1:Y:S01]  /*09c0*/  SYNCS.EXCH.64 URZ, [UR8+0xf8], UR12 ;  /* 0x0000f80c08ff75b2 */ /* 0x0004620008000100 */
[----:B------:R-:W-:Y:S01]  /*09d0*/  NOP ;  /* 0x0000000000007918 */ /* 0x000fe20000000000 */
.L_x_12:
[----:B------:R-:W4:Y:S01]  /*09e0*/  SHFL.IDX PT, R0, R172, RZ, 0x1f ;  /* 0x00001fffac007589 */ /* 0x000f2200000e0000 */
[----:B------:R-:W-:Y:S01]  /*09f0*/  NOP ;  /* 0x0000000000007918 */ /* 0x000fe20000000000 */
[----:B----4-:R-:W-:-:S13]  /*0a00*/  ISETP.NE.AND P1, PT, R0, 0x4, PT ;  /* 0x000000040000780c */ /* 0x010fda0003f25270 */
[----:B------:R-:W-:Y:S05]  /*0a10*/  @P1 BRA `(.L_x_13) ;  /* 0x0000000000481947 */ /* 0x000fea0003800000 */
[----:B---3--:R-:W-:Y:S01]  /*0a20*/  UMOV UR9, 0x1a0 ;  /* 0x000001a000097882 */ /* 0x008fe20000000000 */
[----:B--2---:R-:W-:Y:S01]  /*0a30*/  UMOV UR8, 0x400 ;  /* 0x0000040000087882 */ /* 0x004fe20000000000 */
[----:B------:R-:W-:Y:S01]  /*0a40*/  USEL UR9, UR9, 0x1e0, UP5 ;  /* 0x000001e009097887 */ /* 0x000fe2000a800000 */
        /* <DEDUP_REMOVED lines=9> */
[----:B------:R-:W2:Y:S02]  /*0ae0*/  FENCE.VIEW.ASYNC.S ;  /* 0x00000000000073c6 */ /* 0x000ea40000000000 */
[----:B--2---:R4:W2:Y:S08]  /*0af0*/  SYNCS.EXCH.64 URZ, [UR8+0x100], UR12 ;  /* 0x0001000c08ff75b2 */ /* 0x0048b00008000100 */
[----:B------:R4:W3:Y:S01]  /*0b00*/  SYNCS.EXCH.64 URZ, [UR8+0x110], UR14 ;  /* 0x0001100e08ff75b2 */ /* 0x0008e20008000100 */
[----:B------:R4:W1:Y:S01]  /*0b10*/  SYNCS.EXCH.64 URZ, [UR8+0x108], UR12 ;  /* 0x0001080c08ff75b2 */ /* 0x0008620008000100 */
[----:B------:R4:W1:Y:S02]  /*0b20*/  SYNCS.EXCH.64 URZ, [UR8+0x118], UR14 ;  /* 0x0001180e08ff75b2 */ /* 0x0008640008000100 */
[----:B----4-:R-:W-:Y:S01]  /*0b30*/  NOP ;  /* 0x0000000000007918 */ /* 0x010fe20000000000 */
.L_x_13:
[----:B------:R-:W4:Y:S01]  /*0b40*/  SHFL.IDX PT, R0, R172, RZ, 0x1f ;  /* 0x00001fffac007589 */ /* 0x000f2200000e0000 */
[----:B------:R-:W-:Y:S01]  /*0b50*/  NOP ;  /* 0x0000000000007918 */ /* 0x000fe20000000000 */
[----:B----4-:R-:W-:-:S13]  /*0b60*/  ISETP.NE.AND P1, PT, R0, 0x5, PT ;  /* 0x000000050000780c */ /* 0x010fda0003f25270 */
[----:B------:R-:W-:Y:S05]  /*0b70*/  @P1 BRA `(.L_x_14) ;  /* 0x0000000000441947 */ /* 0x000fea0003800000 */
[----:B---3--:R-:W-:Y:S01]  /*0b80*/  UMOV UR9, 0x400 ;  /* 0x0000040000097882 */ /* 0x008fe20000000000 */
[----:B--2---:R-:W-:Y:S01]  /*0b90*/  UMOV UR8, 0x1 ;  /* 0x0000000100087882 */ /* 0x004fe20000000000 */
        /* <DEDUP_REMOVED lines=15> */
.L_x_14:
[----:B------:R-:W4:Y:S01]  /*0c90*/  SHFL.IDX PT, R0, R172, RZ, 0x1f ;  /* 0x00001fffac007589 */ /* 0x000f2200000e0000 */
[----:B------:R-:W-:Y:S01]  /*0ca0*/  ISETP.NE.OR P0, PT, RZ, UR10, !P0 ;  /* 0x0000000aff007c0c */ /* 0x000fe2000c705670 */
[----:B------:R-:W-:Y:S01]  /*0cb0*/  NOP ;  /* 0x0000000000007918 */ /* 0x000fe20000000000 */
[----:B----4-:R-:W-:-:S13]  /*0cc0*/  ISETP.NE.AND P1, PT, R0, 0x3, PT ;  /* 0x000000030000780c */ /* 0x010fda0003f25270 */
[----:B------:R-:W-:Y:S05]  /*0cd0*/  @P1 BRA `(.L_x_15) ;  /* 0x0000000000341947 */ /* 0x000fea0003800000 */
[----:B--2---:R-:W-:Y:S01]  /*0ce0*/  UMOV UR8, 0x400 ;  /* 0x0000040000087882 */ /* 0x004fe20000000000 */
[----:B------:R-:W-:Y:S01]  /*0cf0*/  UMOV UR6, 0x20 ;  /* 0x0000002000067882 */ /* 0x000fe20000000000 */
[----:B------:R-:W-:Y:S02]  /*0d00*/  ULEA UR8, UR37, UR8, 0x18 ;  /* 0x0000000825087291 */ /* 0x000fe4000f8ec0ff */
[----:B---3--:R-:W-:-:S04]  /*0d10*/  UIADD3 UR12, UPT, UPT, -UR6, 0x100000, URZ ;  /* 0x00100000060c7890 */ /* 0x008fc8000fffe1ff */
[----:B------:R-:W-:Y:S02]  /*0d20*/  USHF.L.U32 UR13, UR12, 0xb, URZ ;  /* 0x0000000b0c0d7899 */ /* 0x000fe400080006ff */
[----:B------:R-:W-:Y:S01]  /*0d30*/  USHF.L.U32 UR12, UR12, 0x1, URZ ;  /* 0x000000010c0c7899 */ /* 0x000fe200080006ff */
[----:B------:R-:W-:Y:S01]  /*0d40*/  ELECT P1, URZ, PT ;  /* 0x0000000000ff782f */ /* 0x000fe20003820000 */
[----:B------:R-:W2:Y:S10]  /*0d50*/  FENCE.VIEW.ASYNC.S ;  /* 0x00000000000073c6 */ /* 0x000eb40000000000 */
[----:B--2---:R4:W2:Y:S01]  /*0d60*/  SYNCS.EXCH.64 URZ, [UR8+0x140], UR12 ;  /* 0x0001400c08ff75b2 */ /* 0x0048a20008000100 */
[----:B------:R4:W3:Y:S01]  /*0d70*/  SYNCS.EXCH.64 URZ, [UR8+0x150], UR12 ;  /* 0x0001500c08ff75b2 */ /* 0x0008e20008000100 */
[----:B------:R4:W1:Y:S01]  /*0d80*/  SYNCS.EXCH.64 URZ, [UR8+0x148], UR12 ;  /* 0x0001480c08ff75b2 */ /* 0x0008620008000100 */
[----:B------:R4:W1:Y:S02]  /*0d90*/  SYNCS.EXCH.64 URZ, [UR8+0x158], UR12 ;  /* 0x0001580c08ff75b2 */ /* 0x0008640008000100 */
[----:B----4-:R-:W-:Y:S01]  /*0da0*/  NOP ;  /* 0x0000000000007918 */ /* 0x010fe20000000000 */
.L_x_15:
[----:B------:R-:W-:Y:S01]  /*0db0*/  VOTEU.ALL UP1, P0 ;  /* 0x0000000000ff7886 */ /* 0x000fe20000020000 */
[----:B--2---:R-:W2:Y:S01]  /*0dc0*/  LDCU UR8, c[0x0][0x36c] ;  /* 0x00006d80ff0877ac */ /* 0x004ea20008000800 */
[----:B------:R-:W-:Y:S01]  /*0dd0*/  NOP ;  /* 0x0000000000007918 */ /* 0x000fe20000000000 */
[----:B------:R-:W-:Y:S01]  /*0de0*/  LOP3.LUT R9, R187, 0x1f, RZ, 0xc0, !PT ;  /* 0x0000001fbb097812 */ /* 0x000fe200078ec0ff */
[----:B---3--:R-:W-:Y:S01]  /*0df0*/  UMOV UR12, 0x20 ;  /* 0x00000020000c7882 */ /* 0x008fe20000000000 */
[----:B------:R-:W-:Y:S01]  /*0e00*/  @!UP1 UMOV UR6, 0x400 ;  /* 0x0000040000069882 */ /* 0x000fe20000000000 */
[----:B------:R-:W-:-:S04]  /*0e10*/  @!UP1 UIADD3 UR12, UPT, UPT, -UR12, 0x100000, URZ ;  /* 0x001000000c0c9890 */ /* 0x000fc8000fffe1ff */
[----:B------:R-:W-:Y:S02]  /*0e20*/  @!UP1 USHF.L.U32 UR13, UR12, 0xb, URZ ;  /* 0x0000000b0c0d9899 */ /* 0x000fe400080006ff */
[----:B------:R-:W-:Y:S02]  /*0e30*/  @!UP1 USHF.L.U32 UR12, UR12, 0x1, URZ ;  /* 0x000000010c0c9899 */ /* 0x000fe400080006ff */
[----:B------:R-:W-:Y:S01]  /*0e40*/  @!UP1 ULEA UR6, UR37, UR6, 0x18 ;  /* 0x0000000625069291 */ /* 0x000fe2000f8ec0ff */
[----:B------:R-:W-:Y:S01]  /*0e50*/  VOTEU.ALL UP1, P0 ;  /* 0x0000000000ff7886 */ /* 0x000fe20000020000 */
[----:B------:R-:W-:Y:S01]  /*0e60*/  UISETP.NE.AND UP4, UPT, UR10, URZ, UPT ;  /* 0x000000ff0a00728c */ /* 0x000fe2000bf85270 */
[----:B------:R-:W3:Y:S09]  /*0e70*/  FENCE.VIEW.ASYNC.S ;  /* 0x00000000000073c6 */ /* 0x000ef20000000000 */
[----:B---3--:R3:W4:Y:S01]  /*0e80*/  @!UP1 SYNCS.EXCH.64 URZ, [UR6+0x160], UR12 ;  /* 0x0001600c06ff95b2 */ /* 0x0087220008000100 */
[----:B--2---:R-:W-:-:S09]  /*0e90*/  UISETP.EQ.U32.AND UP1, UPT, UR8, 0x1, UPT ;  /* 0x000000010800788c */ /* 0x004fd2000bf22070 */
[----:B------:R-:W-:Y:S05]  /*0ea0*/  BRA.U !UP1, `(.L_x_16) ;  /* 0x0000000109087547 */ /* 0x000fea000b800000 */
[----:B-1--4-:R-:W-:Y:S01]  /*0eb0*/  UCGABAR_ARV ;  /* 0x00000000000079c7 */ /* 0x012fe20008000000 */
[----:B------:R-:W-:Y:S05]  /*0ec0*/  BRA `(.L_x_17) ;  /* 0x0000000000047947 */ /* 0x000fea0003800000 */
.L_x_16:
[----:B-1--4-:R-:W-:Y:S01]  /*0ed0*/  NOP ;  /* 0x0000000000007918 */ /* 0x012fe20000000000 */
.L_x_17:
[----:B------:R-:W1:Y:S01]  /*0ee0*/  S2R R15, SR_CTAID.Y ;  /* 0x00000000000f7919 */ /* 0x000e620000002600 */
[----:B------:R-:W-:-:S05]  /*0ef0*/  CS2R.32 R169, SR_CgaSize ;  /* 0x0000000000a97805 */ /* 0x000fca0000008a00 */
[----:B------:R-:W-:-:S05]  /*0f00*/  IMAD R169, R169, -0xa0, RZ ;  /* 0xffffff60a9a97824 */ /* 0x000fca00078e02ff */
[----:B---3--:R-:W-:-:S14]  /*0f10*/  R2UR UR6, R169 ;  /* 0x00000000a90672ca */ /* 0x008fdc00000e0000 */
[----:B------:R-:W2:Y:S01]  /*0f20*/  LDCU UR6, c[0x0][UR6+0x2b4] ;  /* 0x00005680060677ac */ /* 0x000ea20008000800 */
[----:B------:R-:W-:-:S05]  /*0f30*/  CS2R.32 R0, SR_CgaSize ;  /* 0x0000000000007805 */ /* 0x000fca0000008a00 */
[----:B------:R-:W-:-:S06]  /*0f40*/  IMAD R0, R0, -0xa0, RZ ;  /* 0xffffff6000007824 */ /* 0x000fcc00078e02ff */
[----:B------:R-:W3:Y:S01]  /*0f50*/  LDC R0, c[0x0][R0+0x2a4] ;  /* 0x0000a90000007b82 */ /* 0x000ee20000000800 */
[----:B------:R-:W-:Y:S01]  /*0f60*/  PRMT R8, RZ, 0x7610, R8 ;  /* 0x00007610ff087816 */ /* 0x000fe20000000008 */
[----:B------:R-:W4:Y:S01]  /*0f70*/  S2R R10, SR_CTAID.X ;  /* 0x00000000000a7919 */ /* 0x000f220000002500 */
[----:B------:R-:W-:-:S05]  /*0f80*/  CS2R.32 R169, SR_CgaSize ;  /* 0x0000000000a97805 */ /* 0x000fca0000008a00 */
[----:B------:R-:W-:-:S05]  /*0f90*/  IMAD R169, R169, -0xa0, RZ ;  /* 0xffffff60a9a97824 */ /* 0x000fca00078e02ff */
[----:B------:R-:W-:-:S14]  /*0fa0*/  R2UR UR8, R169 ;  /* 0x00000000a90872ca */ /* 0x000fdc00000e0000 */
[----:B------:R-:W3:Y:S01]  /*0fb0*/  LDCU UR8, c[0x0][UR8+0x2b0] ;  /* 0x00005600080877ac */ /* 0x000ee20008000800 */
[----:B------:R-:W-:Y:S01]  /*0fc0*/  UISETP.NE.AND UP2, UPT, UR10, 0x2, UPT ;  /* 0x000000020a00788c */ /* 0x000fe2000bf45270 */
[----:B------:R-:W2:Y:S01]  /*0fd0*/  LDC R11, c[0x0][0xb24] ;  /* 0x0002c900ff0b7b82 */ /* 0x000ea20000000800 */
[----:B------:R-:W-:-:S05]  /*0fe0*/  CS2R.32 R2, SR_CgaSize ;  /* 0x0000000000027805 */ /* 0x000fca0000008a00 */
[----:B------:R-:W-:-:S06]  /*0ff0*/  IMAD R2, R2, -0xa0, RZ ;  /* 0xffffff6002027824 */ /* 0x000fcc00078e02ff */
[----:B------:R-:W3:Y:S08]  /*1000*/  LDC R2, c[0x0][R2+0x2a0] ;  /* 0x0000a80002027b82 */ /* 0x000ef00000000800 */
[----:B------:R-:W3:Y:S01]  /*1010*/  LDC R72, c[0x0][0xb24] ;  /* 0x0002c900ff487b82 */ /* 0x000ee20000000800 */
[----:B-1----:R-:W-:-:S07]  /*1020*/  I2FP.F32.U32 R168, R15 ;  /* 0x0000000f00a87245 */ /* 0x002fce0000201000 */
[----:B------:R-:W1:Y:S01]  /*1030*/  S2UR UR36, SR_CTAID.Z ;  /* 0x00000000002479c3 */ /* 0x000e620000002700 */
[----:B--2---:R-:W-:Y:S01]  /*1040*/  ISETP.GE.AND P0, PT, R11, 0x1, PT ;  /* 0x000000010b00780c */ /* 0x004fe20003f06270 */
[----:B----4-:R-:W-:Y:S01]  /*1050*/  IMAD.MOV.U32 R14, RZ, RZ, R10 ;  /* 0x000000ffff0e7224 */ /* 0x010fe200078e000a */
[----:B------:R-:W-:Y:S01]  /*1060*/  I2FP.F32.U32 R169, R10 ;  /* 0x0000000a00a97245 */ /* 0x000fe20000201000 */
[----:B------:R-:W-:Y:S01]  /*1070*/  FMUL R168, R168, UR6 ;  /* 0x00000006a8a87c20 */ /* 0x000fe20008400000 */
[----:B------:R-:W2:Y:S03]  /*1080*/  LDCU UR6, c[0x0][0xb30] ;  /* 0x00016600ff0677ac */ /* 0x000ea60008000800 */
[----:B---3--:R-:W-:Y:S02]  /*1090*/  FMUL R169, R169, UR8 ;  /* 0x00000008a9a97c20 */ /* 0x008fe40008400000 */
[----:B------:R-:W3:Y:S08]  /*10a0*/  F2I.U32.TRUNC.NTZ R168, R168 ;  /* 0x000000a800a87305 */ /* 0x000ef0000020f000 */
[----:B------:R-:W4:Y:S01]  /*10b0*/  F2I.U32.TRUNC.NTZ R169, R169 ;  /* 0x000000a900a97305 */ /* 0x000f22000020f000 */
[----:B--2---:R-:W-:Y:S01]  /*10c0*/  UISETP.NE.AND UP3, UPT, UR6, 0x1, UPT ;  /* 0x000000010600788c */ /* 0x004fe2000bf65270 */
[----:B---3--:R-:W-:-:S05]  /*10d0*/  IADD3 R168, PT, PT, -R168, RZ, RZ ;  /* 0x000000ffa8a87210 */ /* 0x008fca0007ffe1ff */
[----:B------:R-:W-:Y:S01]  /*10e0*/  IMAD R168, R0, R168, R15 ;  /* 0x000000a800a87224 */ /* 0x000fe200078e020f */
[----:B------:R-:W-:Y:S01]  /*10f0*/  PRMT R0, RZ, 0x7610, R0 ;  /* 0x00007610ff007816 */ /* 0x000fe20000000000 */
[----:B----4-:R-:W-:-:S04]  /*1100*/  IMAD.MOV R169, RZ, RZ, -R169 ;  /* 0x000000ffffa97224 */ /* 0x010fc800078e0aa9 */
[----:B------:R-:W-:Y:S01]  /*1110*/  IMAD R169, R2, R169, R10 ;  /* 0x000000a902a97224 */ /* 0x000fe200078e020a */
[----:B-1----:R-:W-:Y:S06]  /*1120*/  BRA.U UP4, `(.L_x_18) ;  /* 0x0000000104247547 */ /* 0x002fec000b800000 */
[----:B------:R-:W-:Y:S01]  /*1130*/  ISETP.NE.AND P1, PT, R168, RZ, PT ;  /* 0x000000ffa800720c */ /* 0x000fe20003f25270 */
[----:B------:R-:W-:Y:S01]  /*1140*/  IMAD.MOV.U32 R0, RZ, RZ, 0x3 ;  /* 0x00000003ff007424 */ /* 0x000fe200078e00ff */
[C---:B------:R-:W-:Y:S02]  /*1150*/  LOP3.LUT R2, R169.reuse, 0xfffffffe, RZ, 0xc0, !PT ;  /* 0xfffffffea9027812 */ /* 0x040fe400078ec0ff */
[----:B------:R-:W-:Y:S02]  /*1160*/  ISETP.LT.U32.OR P1, PT, R169, 0x2, !P1 ;  /* 0x00000002a900780c */ /* 0x000fe40004f21470 */
[----:B------:R-:W-:Y:S02]  /*1170*/  SHF.L.U32 R0, R0, R2, RZ ;  /* 0x0000000200007219 */ /* 0x000fe400000006ff */
[----:B------:R-:W-:Y:S02]  /*1180*/  SEL R4, RZ, 0x1, !P1 ;  /* 0x00000001ff047807 */ /* 0x000fe40004800000 */
[----:B------:R-:W-:-:S05]  /*1190*/  SEL R3, RZ, 0x2, !P1 ;  /* 0x00000002ff037807 */ /* 0x000fca0004800000 */
[----:B------:R-:W-:-:S05]  /*11a0*/  IMAD.IADD R3, R4, 0x1, R3 ;  /* 0x0000000104037824 */ /* 0x000fca00078e0203 */
[----:B------:R-:W-:Y:S02]  /*11b0*/  PRMT R8, R3, 0x7610, R8 ;  /* 0x0000761003087816 */ /* 0x000fe40000000008 */
.L_x_18:
[----:B------:R-:W-:Y:S05]  /*11c0*/  @!P0 BRA `(.L_x_19) ;  /* 0x0000000000b88947 */ /* 0x000fea0003800000 */
[----:B------:R-:W1:Y:S01]  /*11d0*/  LDC.64 R4, c[0x0][0xb18] ;  /* 0x0002c600ff047b82 */ /* 0x000e620000000a00 */
[----:B------:R-:W-:-:S07]  /*11e0*/  ISETP.NE.AND P0, PT, R11, 0x1, PT ;  /* 0x000000010b00780c */ /* 0x000fce0003f05270 */
[----:B------:R-:W2:Y:S08]  /*11f0*/  LDC R14, c[0x0][0xb0c] ;  /* 0x0002c300ff0e7b82 */ /* 0x000eb00000000800 */
[----:B------:R-:W3:Y:S08]  /*1200*/  LDC R16, c[0x0][0x370] ;  /* 0x0000dc00ff107b82 */ /* 0x000ef00000000800 */
[----:B------:R-:W4:Y:S01]  /*1210*/  LDC R13, c[0x0][0x374] ;  /* 0x0000dd00ff0d7b82 */ /* 0x000f220000000800 */
[----:B-1----:R-:W-:-:S07]  /*1220*/  ISETP.NE.AND P1, PT, R4, 0x1, PT ;  /* 0x000000010400780c */ /* 0x002fce0003f25270 */
[----:B------:R-:W3:Y:S01]  /*1230*/  LDC.64 R6, c[0x0][0xb10] ;  /* 0x0002c400ff067b82 */ /* 0x000ee20000000a00 */
[----:B--2---:R-:W-:-:S07]  /*1240*/  ISETP.NE.AND P2, PT, R14, 0x1, PT ;  /* 0x000000010e00780c */ /* 0x004fce0003f45270 */
[----:B------:R-:W1:Y:S08]  /*1250*/  LDC R12, c[0x0][0xb20] ;  /* 0x0002c800ff0c7b82 */ /* 0x000e700000000800 */
[----:B------:R-:W2:Y:S01]  /*1260*/  LDC.64 R2, c[0x0][0xb28] ;  /* 0x0002ca00ff027b82 */ /* 0x000ea20000000a00 */
[----:B----4-:R-:W-:-:S04]  /*1270*/  IMAD.HI.U32 R17, R13, R5, RZ ;  /* 0x000000050d117227 */ /* 0x010fc800078e00ff */
[----:B------:R-:W-:-:S04]  /*1280*/  IMAD.HI.U32 R5, R15, R5, RZ ;  /* 0x000000050f057227 */ /* 0x000fc800078e00ff */
[----:B---3--:R-:W-:-:S05]  /*1290*/  IMAD.HI.U32 R18, R16, R6, RZ ;  /* 0x0000000610127227 */ /* 0x008fca00078e00ff */
[-C--:B------:R-:W-:Y:S01]  /*12a0*/  @P2 SHF.R.U32.HI R16, RZ, R7.reuse, R18 ;  /* 0x00000007ff102219 */ /* 0x080fe20000011612 */
[C---:B------:R-:W-:Y:S01]  /*12b0*/  IMAD.HI.U32 R18, R10.reuse, R6, RZ ;  /* 0x000000060a127227 */ /* 0x040fe200078e00ff */
[-C--:B-1----:R-:W-:Y:S02]  /*12c0*/  @P1 SHF.R.U32.HI R13, RZ, R12.reuse, R17 ;  /* 0x0000000cff0d1219 */ /* 0x082fe40000011611 */
[----:B------:R-:W-:Y:S02]  /*12d0*/  SHF.R.U32.HI R5, RZ, R12, R5 ;  /* 0x0000000cff057219 */ /* 0x000fe40000011605 */
[----:B------:R-:W-:Y:S02]  /*12e0*/  SHF.R.U32.HI R18, RZ, R7, R18 ;  /* 0x00000007ff127219 */ /* 0x000fe40000011612 */
[----:B------:R-:W-:Y:S01]  /*12f0*/  SEL R5, R15, R5, !P1 ;  /* 0x000000050f057207 */ /* 0x000fe20004800000 */
[----:B--2---:R-:W-:Y:S01]  /*1300*/  IMAD.HI.U32 R17, R13, R2, RZ ;  /* 0x000000020d117227 */ /* 0x004fe200078e00ff */
[----:B------:R-:W-:-:S03]  /*1310*/  SEL R18, R10, R18, !P2 ;  /* 0x000000120a127207 */ /* 0x000fc60005000000 */
[----:B------:R-:W-:Y:S01]  /*1320*/  IMAD.HI.U32 R6, R16, R2, RZ ;  /* 0x0000000210067227 */ /* 0x000fe200078e00ff */
[----:B------:R-:W-:-:S04]  /*1330*/  @P0 SHF.R.U32.HI R13, RZ, R3, R17 ;  /* 0x00000003ff0d0219 */ /* 0x000fc80000011611 */
[----:B------:R-:W-:Y:S01]  /*1340*/  @P0 SHF.R.U32.HI R16, RZ, R3, R6 ;  /* 0x00000003ff100219 */ /* 0x000fe20000011606 */
[----:B------:R-:W-:-:S04]  /*1350*/  IMAD R13, R13, R11, RZ ;  /* 0x0000000b0d0d7224 */ /* 0x000fc800078e02ff */
[----:B------:R-:W-:Y:S01]  /*1360*/  IMAD R6, R16, R11, RZ ;  /* 0x0000000b10067224 */ /* 0x000fe200078e02ff */
[----:B------:R-:W-:-:S04]  /*1370*/  ISETP.GE.AND P1, PT, R5, R13, PT ;  /* 0x0000000d0500720c */ /* 0x000fc80003f26270 */
[----:B------:R-:W-:Y:S01]  /*1380*/  ISETP.GE.OR P1, PT, R18, R6, P1 ;  /* 0x000000061200720c */ /* 0x000fe20000f26670 */
[----:B------:R-:W-:-:S05]  /*1390*/  IMAD.HI.U32 R6, R5, R2, RZ ;  /* 0x0000000205067227 */ /* 0x000fca00078e00ff */
[----:B------:R-:W-:-:S04]  /*13a0*/  SHF.R.U32.HI R6, RZ, R3, R6 ;  /* 0x00000003ff067219 */ /* 0x000fc80000011606 */
[----:B------:R-:W-:-:S03]  /*13b0*/  SEL R6, R5, R6, !P0 ;  /* 0x0000000605067207 */ /* 0x000fc60004000000 */
[----:B------:R-:W-:Y:S01]  /*13c0*/  @!P1 IMAD.HI.U32 R7, R18, R2, RZ ;  /* 0x0000000212079227 */ /* 0x000fe200078e00ff */
[----:B------:R-:W-:-:S04]  /*13d0*/  IADD3 R2, PT, PT, -R6, RZ, RZ ;  /* 0x000000ff06027210 */ /* 0x000fc80007ffe1ff */
[----:B------:R-:W-:Y:S01]  /*13e0*/  @!P1 SHF.R.U32.HI R3, RZ, R3, R7 ;  /* 0x00000003ff039219 */ /* 0x000fe20000011607 */
[----:B------:R-:W-:Y:S01]  /*13f0*/  IMAD R2, R11, R2, R5 ;  /* 0x000000020b027224 */ /* 0x000fe200078e0205 */
[----:B------:R-:W-:Y:S02]  /*1400*/  IADD3 R7, PT, PT, -R5, RZ, RZ ;  /* 0x000000ff05077210 */ /* 0x000fe40007ffe1ff */
[----:B------:R-:W-:-:S03]  /*1410*/  @!P1 SEL R3, R18, R3, !P0 ;  /* 0x0000000312039207 */ /* 0x000fc60004000000 */
[----:B------:R-:W-:Y:S02]  /*1420*/  IMAD R7, R4, R7, R15 ;  /* 0x0000000704077224 */ /* 0x000fe400078e020f */
[--C-:B------:R-:W-:Y:S02]  /*1430*/  @!P1 IMAD.IADD R6, R6, 0x1, -R3.reuse ;  /* 0x0000000106069824 */ /* 0x100fe400078e0a03 */
[----:B------:R-:W-:Y:S01]  /*1440*/  @!P1 IMAD R3, R2, R16, R3 ;  /* 0x0000001002039224 */ /* 0x000fe200078e0203 */
[----:B------:R-:W-:Y:S01]  /*1450*/  IADD3 R2, PT, PT, -R18, RZ, RZ ;  /* 0x000000ff12027210 */ /* 0x000fe20007ffe1ff */
[----:B------:R-:W-:Y:S02]  /*1460*/  @!P1 IMAD R5, R6, R11, R18 ;  /* 0x0000000b06059224 */ /* 0x000fe400078e0212 */
[----:B------:R-:W-:Y:S02]  /*1470*/  @!P1 IMAD.MOV.U32 R18, RZ, RZ, R3 ;  /* 0x000000ffff129224 */ /* 0x000fe400078e0003 */
[----:B------:R-:W-:-:S02]  /*1480*/  IMAD R2, R14, R2, R10 ;  /* 0x000000020e027224 */ /* 0x000fc400078e020a */
[----:B------:R-:W-:Y:S02]  /*1490*/  IMAD R15, R5, R4, R7 ;  /* 0x00000004050f7224 */ /* 0x000fe400078e0207 */
[----:B------:R-:W-:Y:S02]  /*14a0*/  IMAD R14, R18, R14, R2 ;  /* 0x0000000e120e7224 */ /* 0x000fe400078e0202 */
.L_x_19:
[----:B------:R-:W-:Y:S05]  /*14b0*/  BRA.U UP3, `(.L_x_20) ;  /* 0x0000000103407547 */ /* 0x000fea000b800000 */
[----:B------:R-:W1:Y:S08]  /*14c0*/  LDC.64 R4, c[0x0][0xb10] ;  /* 0x0002c400ff047b82 */ /* 0x000e700000000a00 */
[----:B------:R-:W2:Y:S08]  /*14d0*/  LDC.64 R2, c[0x0][0xb18] ;  /* 0x0002c600ff027b82 */ /* 0x000eb00000000a00 */
[----:B------:R-:W3:Y:S08]  /*14e0*/  LDC R6, c[0x0][0xb20] ;  /* 0x0002c800ff067b82 */ /* 0x000ef00000000800 */
[----:B------:R-:W4:Y:S01]  /*14f0*/  LDC R7, c[0x0][0xb0c] ;  /* 0x0002c300ff077b82 */ /* 0x000f220000000800 */
[----:B-1----:R-:W-:-:S05]  /*1500*/  IMAD.HI.U32 R4, R14, R4, RZ ;  /* 0x000000040e047227 */ /* 0x002fca00078e00ff */
[----:B------:R-:W-:Y:S01]  /*1510*/  SHF.R.U32.HI R4, RZ, R5, R4 ;  /* 0x00000005ff047219 */ /* 0x000fe20000011604 */
[----:B--2---:R-:W-:Y:S01]  /*1520*/  IMAD.HI.U32 R3, R15, R3, RZ ;  /* 0x000000030f037227 */ /* 0x004fe200078e00ff */
[----:B------:R-:W-:-:S04]  /*1530*/  ISETP.NE.AND P0, PT, R2, 0x1, PT ;  /* 0x000000010200780c */ /* 0x000fc80003f05270 */
[----:B---3--:R-:W-:-:S04]  /*1540*/  SHF.R.U32.HI R3, RZ, R6, R3 ;  /* 0x00000006ff037219 */ /* 0x008fc80000011603 */
[----:B------:R-:W-:Y:S02]  /*1550*/  SEL R3, R15, R3, !P0 ;  /* 0x000000030f037207 */ /* 0x000fe40004000000 */
[----:B----4-:R-:W-:-:S04]  /*1560*/  ISETP.NE.AND P1, PT, R7, 0x1, PT ;  /* 0x000000010700780c */ /* 0x010fc80003f25270 */
[----:B------:R-:W-:-:S05]  /*1570*/  SEL R5, R14, R4, !P1 ;  /* 0x000000040e057207 */ /* 0x000fca0004800000 */
[----:B------:R-:W-:Y:S02]  /*1580*/  IMAD.IADD R4, R3, 0x1, -R5 ;  /* 0x0000000103047824 */ /* 0x000fe400078e0a05 */
[----:B------:R-:W-:Y:S02]  /*1590*/  IMAD.IADD R3, R5, 0x1, -R3 ;  /* 0x0000000105037824 */ /* 0x000fe400078e0a03 */
[----:B------:R-:W-:Y:S02]  /*15a0*/  IMAD R14, R4, R7, R14 ;  /* 0x00000007040e7224 */ /* 0x000fe400078e020e */
[----:B------:R-:W-:Y:S02]  /*15b0*/  IMAD R15, R3, R2, R15 ;  /* 0x00000002030f7224 */ /* 0x000fe400078e020f */
.L_x_20:
[----:B------:R-:W-:Y:S05]  /*15c0*/  BRA.U !UP1, `(.L_x_21) ;  /* 0x00000001090c7547 */ /* 0x000fea000b800000 */
[----:B------:R-:W-:Y:S01]  /*15d0*/  UCGABAR_WAIT ;  /* 0x0000000000007dc7 */ /* 0x000fe20008000000 */
[----:B------:R-:W-:Y:S01]  /*15e0*/  CCTL.IVALL ;  /* 0x00000000ff00798f */ /* 0x000fe20002000000 */
[----:B------:R-:W-:Y:S05]  /*15f0*/  BRA `(.L_x_22) ;  /* 0x0000000000047947 */ /* 0x000fea0003800000 */
.L_x_21:
[----:B------:R-:W-:Y:S06]  /*1600*/  BAR.SYNC.DEFER_BLOCKING 0x0 ;  /* 0x0000000000007b1d */ /* 0x000fec0000010000 */
.L_x_22:
[----:B------:R-:W-:Y:S05]  /*1610*/  BRA.U UP2, `(.L_x_23) ;  /* 0x00000015029c7547 */ /* 0x000fea000b800000 */
[----:B------:R-:W1:Y:S01]  /*1620*/  LDCU UR15, c[0x0][0x38c] ;  /* 0x00007180ff0f77ac */ /* 0x000e620008000800 */
[----:B------:R-:W2:Y:S01]  /*1630*/  LDC R8, c[0x0][0x370] ;  /* 0x0000dc00ff087b82 */ /* 0x000ea20000000800 */
[----:B------:R-:W-:Y:S02]  /*1640*/  IMAD.SHL.U32 R18, R10, 0x80, RZ ;  /* 0x000000800a127824 */ /* 0x000fe400078e00ff */
[----:B------:R-:W-:Y:S01]  /*1650*/  HFMA2 R16, -RZ, RZ, 0, 0 ;  /* 0x00000000ff107431 */ /* 0x000fe200000001ff */
[----:B------:R-:W-:Y:S01]  /*1660*/  UISETP.NE.AND UP1, UPT, UR10, URZ, UPT ;  /* 0x000000ff0a00728c */ /* 0x000fe2000bf25270 */
[----:B------:R-:W-:Y:S01]  /*1670*/  ISETP.NE.AND P4, PT, R9, RZ, P5 ;  /* 0x000000ff0900720c */ /* 0x000fe20002f85270 */
[----:B------:R-:W-:Y:S01]  /*1680*/  IMAD.MOV.U32 R17, RZ, RZ, 0x1 ;  /* 0x00000001ff117424 */ /* 0x000fe200078e00ff */
[----:B------:R-:W-:Y:S01]  /*1690*/  CS2R R12, SRZ ;  /* 0x00000000000c7805 */ /* 0x000fe2000001ff00 */
[----:B------:R-:W-:Y:S01]  /*16a0*/  IMAD.MOV.U32 R11, RZ, RZ, 0x1 ;  /* 0x00000001ff0b7424 */ /* 0x000fe200078e00ff */
[----:B------:R-:W3:Y:S01]  /*16b0*/  LDC R0, c[0x0][0x374] ;  /* 0x0000dd00ff007b82 */ /* 0x000ee20000000800 */
[----:B------:R-:W-:Y:S01]  /*16c0*/  LOP3.LUT R18, R18, 0x80, RZ, 0xc0, !PT ;  /* 0x0000008012127812 */ /* 0x000fe200078ec0ff */
[----:B------:R-:W4:Y:S01]  /*16d0*/  LDCU.64 UR24, c[0x0][0x348] ;  /* 0x00006900ff1877ac */ /* 0x000f220008000a00 */
[----:B------:R-:W-:Y:S01]  /*16e0*/  USEL UR7, UR7, 0x2, UP1 ;  /* 0x0000000207077887 */ /* 0x000fe20008800000 */
[----:B------:R-:W-:Y:S01]  /*16f0*/  UMOV UR13, URZ ;  /* 0x000000ff000d7c82 */ /* 0x000fe20008000000 */
[----:B-1----:R-:W-:-:S04]  /*1700*/  UIADD3 UR4, UPT, UPT, UR15, 0x3f, URZ ;  /* 0x0000003f0f047890 */ /* 0x002fc8000fffe0ff */
[----:B------:R-:W-:-:S04]  /*1710*/  USHF.R.S32.HI UR22, URZ, 0x1f, UR4 ;  /* 0x0000001fff167899 */ /* 0x000fc80008011404 */
[----:B------:R-:W-:Y:S02]  /*1720*/  ULEA.HI UR22, UR22, UR4, URZ, 0x6 ;  /* 0x0000000416167291 */ /* 0x000fe4000f8f30ff */
[----:B------:R-:W-:Y:S02]  /*1730*/  UIADD3 UR4, UPT, UPT, UR15, -0x1, URZ ;  /* 0xffffffff0f047890 */ /* 0x000fe4000fffe0ff */
[----:B------:R-:W-:Y:S02]  /*1740*/  USHF.R.S32.HI UR22, URZ, 0x6, UR22 ;  /* 0x00000006ff167899 */ /* 0x000fe40008011416 */
[----:B------:R-:W-:Y:S02]  /*1750*/  UISETP.GE.U32.AND UP2, UPT, UR4, -0x7f, UPT ;  /* 0xffffff810400788c */ /* 0x000fe4000bf46070 */
[----:B------:R-:W-:Y:S02]  /*1760*/  UISETP.LT.U32.AND UP0, UPT, UR22, 0xb, UPT ;  /* 0x0000000b1600788c */ /* 0x000fe4000bf01070 */
[----:B------:R-:W-:-:S02]  /*1770*/  UIADD3 UR15, UPT, UPT, UR15, 0x7e, URZ ;  /* 0x0000007e0f0f7890 */ /* 0x000fc4000fffe0ff */
[----:B------:R-:W-:-:S04]  /*1780*/  USEL UR21, UR22, 0xb, UP0 ;  /* 0x0000000b16157887 */ /* 0x000fc80008000000 */
[----:B------:R-:W-:Y:S02]  /*1790*/  UIADD3 UR6, UPT, UPT, UR21, -0x1, URZ ;  /* 0xffffffff15067890 */ /* 0x000fe4000fffe0ff */
[----:B------:R-:W-:Y:S02]  /*17a0*/  @UP2 UIADD3 UR6, UPT, UPT, UR21, URZ, URZ ;  /* 0x000000ff15062290 */ /* 0x000fe4000fffe0ff */
[----:B------:R-:W-:Y:S02]  /*17b0*/  UIADD3 UR14, UPT, UPT, UR22, -UR21, URZ ;  /* 0x80000015160e7290 */ /* 0x000fe4000fffe0ff */
[----:B------:R-:W-:Y:S02]  /*17c0*/  UIADD3 UR5, UPT, UPT, UR6, 0x1, URZ ;  /* 0x0000000106057890 */ /* 0x000fe4000fffe0ff */
[----:B--2-4-:R-:W-:-:S12]  /*17d0*/  UIADD3 UR6, UPT, UPT, -UR6, URZ, URZ ;  /* 0x000000ff06067290 */ /* 0x014fd8000fffe1ff */
.L_x_43:
[----:B------:R-:W-:Y:S01]  /*17e0*/  UISETP.NE.AND UP0, UPT, UR37, URZ, UPT ;  /* 0x000000ff2500728c */ /* 0x000fe2000bf05270 */
[----:B------:R-:W1:Y:S08]  /*17f0*/  S2UR UR37, SR_CgaCtaId ;  /* 0x00000000002579c3 */ /* 0x000e700000008800 */
[----:B------:R-:W-:Y:S05]  /*1800*/  BRA.U UP0, `(.L_x_24) ;  /* 0x0000000100347547 */ /* 0x000fea000b800000 */
[----:B------:R-:W2:Y:S01]  /*1810*/  S2R R2, SR_CgaCtaId ;  /* 0x0000000000027919 */ /* 0x000ea20000008800 */
[----:B------:R-:W-:-:S04]  /*1820*/  MOV R3, 0x400 ;  /* 0x0000040000037802 */ /* 0x000fc80000000f00 */
[----:B--2---:R-:W-:Y:S02]  /*1830*/  LEA R2, R2, R3, 0x18 ;  /* 0x0000000302027211 */ /* 0x004fe400078ec0ff */
[----:B------:R-:W-:-:S03]  /*1840*/  SHF.L.U32 R3, R11, 0x1f, RZ ;  /* 0x0000001f0b037819 */ /* 0x000fc600000006ff */
[----:B------:R-:W-:-:S04]  /*1850*/  IMAD R2, R12, 0x8, R2 ;  /* 0x000000080c027824 */ /* 0x000fc800078e0202 */
[----:B------:R-:W2:Y:S02]  /*1860*/  SYNCS.PHASECHK.TRANS64.TRYWAIT P0, [R2+URZ+0x150], R3 ;  /* 0x00015003020075a7 */ /* 0x000ea400080011ff */
[----:B--2---:R-:W-:Y:S05]  /*1870*/  @!P0 BRA `(.L_x_25) ;  /* 0x000000a400388947 */ /* 0x004fea0003800000 */
.L_x_154:
[----:B------:R-:W-:Y:S01]  /*1880*/  VIADD R12, R12, 0x1 ;  /* 0x000000010c0c7836 */ /* 0x000fe20000000000 */
[----:B------:R2:W-:Y:S04]  /*1890*/  SYNCS.ARRIVE.TRANS64.A1T0 RZ, [R2+URZ+0x140], RZ ;  /* 0x000140ff02ff79a7 */ /* 0x0005e800081000ff */
[----:B------:R-:W-:-:S04]  /*18a0*/  ISETP.NE.AND P0, PT, R12, 0x2, PT ;  /* 0x000000020c00780c */ /* 0x000fc80003f05270 */
[----:B------:R-:W-:Y:S02]  /*18b0*/  SEL R12, R12, RZ, P0 ;  /* 0x000000ff0c0c7207 */ /* 0x000fe40000000000 */
[----:B--2---:R-:W-:-:S04]  /*18c0*/  SEL R2, RZ, 0x1, P0 ;  /* 0x00000001ff027807 */ /* 0x004fc80000000000 */
[----:B------:R-:W-:-:S07]  /*18d0*/  LOP3.LUT R11, R11, R2, RZ, 0x3c, !PT ;  /* 0x000000020b0b7212 */ /* 0x000fce00078e3cff */
.L_x_24:
[----:B------:R-:W-:Y:S01]  /*18e0*/  UMOV UR4, 0x400 ;  /* 0x0000040000047882 */ /* 0x000fe20000000000 */
[----:B------:R-:W-:Y:S01]  /*18f0*/  SHF.L.U32 R2, R17, 0x1f, RZ ;  /* 0x0000001f11027819 */ /* 0x000fe200000006ff */
[----:B-1----:R-:W-:Y:S01]  /*1900*/  ULEA UR4, UR37, UR4, 0x18 ;  /* 0x0000000425047291 */ /* 0x002fe2000f8ec0ff */
[C---:B------:R-:W-:Y:S01]  /*1910*/  R2UR UR9, R18.reuse ;  /* 0x00000000120972ca */ /* 0x040fe200000e0000 */
[----:B------:R-:W-:Y:S01]  /*1920*/  UISETP.GE.U32.AND UP0, UPT, UR15, 0x7f, UPT ;  /* 0x0000007f0f00788c */ /* 0x000fe2000bf06070 */
[----:B------:R-:W-:Y:S01]  /*1930*/  R2UR UR11, R18 ;  /* 0x00000000120b72ca */ /* 0x000fe200000e0000 */
[----:B------:R-:W-:Y:S01]  /*1940*/  ULEA UR8, UR13, UR4, 0x3 ;  /* 0x000000040d087291 */ /* 0x000fe2000f8e18ff */
[----:B------:R-:W-:-:S08]  /*1950*/  UMOV UR23, URZ ;  /* 0x000000ff00177c82 */ /* 0x000fd00008000000 */
[----:B------:R1:W2:Y:S01]  /*1960*/  SYNCS.PHASECHK.TRANS64.TRYWAIT P0, [UR8+0x58], R2 ;  /* 0x00005802ff0075a7 */ /* 0x0002a20008001108 */
[----:B------:R-:W-:-:S13]  /*1970*/  R2UR UR8, R15 ;  /* 0x000000000f0872ca */ /* 0x000fda00000e0000 */
[----:B------:R-:W-:Y:S01]  /*1980*/  ULEA UR11, UR8, UR11, 0x8 ;  /* 0x0000000b080b7291 */ /* 0x000fe2000f8e40ff */
[----:B-1----:R-:W-:-:S05]  /*1990*/  LEA.HI R2, R14, R14, RZ, 0x1 ;  /* 0x0000000e0e027211 */ /* 0x002fca00078f08ff */
[----:B------:R-:W-:-:S05]  /*19a0*/  IMAD.SHL.U32 R2, R2, 0x80, RZ ;  /* 0x0000008002027824 */ /* 0x000fca00078e00ff */
[----:B------:R-:W-:-:S13]  /*19b0*/  R2UR UR35, R2 ;  /* 0x00000000022372ca */ /* 0x000fda00000e0000 */
[----:B------:R-:W-:Y:S01]  /*19c0*/  ULOP3.LUT UR35, UR9, 0xffffff00, UR35, 0xf8, !UPT ;  /* 0xffffff0009237892 */ /* 0x000fe2000f8ef823 */
[----:B------:R-:W-:Y:S11]  /*19d0*/  BRA.U !UP0, `(.L_x_26) ;  /* 0x0000000108bc7547 */ /* 0x000ff6000b800000 */
[----:B------:R-:W-:Y:S01]  /*19e0*/  UMOV UR16, UR6 ;  /* 0x0000000600107c82 */ /* 0x000fe20008000000 */
[----:B------:R-:W-:Y:S01]  /*19f0*/  UMOV UR17, UR13 ;  /* 0x0000000d00117c82 */ /* 0x000fe20008000000 */
[----:B------:R-:W-:-:S05]  /*1a00*/  UMOV UR34, URZ ;  /* 0x000000ff00227c82 */ /* 0x000fca0008000000 */
.L_x_32:
[----:B------:R-:W-:Y:S01]  /*1a10*/  ULEA UR33, UR17, UR4, 0x3 ;  /* 0x0000000411217291 */ /* 0x000fe2000f8e18ff */
[----:B------:R-:W-:Y:S01]  /*1a20*/  @P5 MOV R3, 0x8000 ;  /* 0x0000800000035802 */ /* 0x000fe20000000f00 */
[----:B-12-4-:R-:W-:Y:S10]  /*1a30*/  @P0 BRA `(.L_x_27) ;  /* 0x00000000000c0947 */ /* 0x016ff40003800000 */
[----:B------:R-:W-:-:S04]  /*1a40*/  SHF.L.U32 R4, R17, 0x1f, RZ ;  /* 0x0000001f11047819 */ /* 0x000fc800000006ff */
[----:B------:R-:W1:Y:S02]  /*1a50*/  SYNCS.PHASECHK.TRANS64.TRYWAIT P0, [UR33+0x58], R4 ;  /* 0x00005804ff0075a7 */ /* 0x000e640008001121 */
[----:B-1----:R-:W-:Y:S05]  /*1a60*/  @!P0 BRA `(.L_x_28) ;  /* 0x000000a000d08947 */ /* 0x002fea0003800000 */
.L_x_27:
[----:B------:R2:W-:Y:S01]  /*1a70*/  @P5 SYNCS.ARRIVE.TRANS64 RZ, [UR33], R3 ;  /* 0x00000003ffff59a7 */ /* 0x0005e20008000021 */
[----:B------:R-:W-:Y:S02]  /*1a80*/  ULOP3.LUT UR8, UR7, 0x2, URZ, 0xfc, !UPT ;  /* 0x0000000207087892 */ /* 0x000fe4000f8efcff */
[----:B------:R-:W-:Y:S02]  /*1a90*/  UIADD3 UR16, UPT, UPT, UR16, 0x1, URZ ;  /* 0x0000000110107890 */ /* 0x000fe4000fffe0ff */
[----:B------:R-:W-:Y:S02]  /*1aa0*/  UISETP.NE.AND UP0, UPT, UR8, 0x2, UPT ;  /* 0x000000020800788c */ /* 0x000fe4000bf05270 */
[----:B------:R-:W-:-:S07]  /*1ab0*/  UISETP.NE.AND UP2, UPT, UR16, 0x1, UPT ;  /* 0x000000011000788c */ /* 0x000fce000bf45270 */
[----:B------:R-:W-:Y:S05]  /*1ac0*/  BRA.U UP0, `(.L_x_29) ;  /* 0x0000000100047547 */ /* 0x000fea000b800000 */
[----:B------:R-:W-:Y:S05]  /*1ad0*/  BPT.TRAP 0x1 ;  /* 0x000000040000795c */ /* 0x000fea0000300000 */
.L_x_29:
[----:B------:R-:W-:Y:S04]  /*1ae0*/  BSSY.RECONVERGENT B0, `(.L_x_30) ;  /* 0x0000003000007945 */ /* 0x000fe80003800200 */
[----:B------:R-:W-:Y:S05]  /*1af0*/  @!P4 BRA `(.L_x_31) ;  /* 0x000000000004c947 */ /* 0x000fea0003800000 */
[----:B------:R-:W-:Y:S05]  /*1b00*/  BPT.TRAP 0x1 ;  /* 0x000000040000795c */ /* 0x000fea0000300000 */
.L_x_31:
[----:B------:R-:W-:Y:S05]  /*1b10*/  BSYNC.RECONVERGENT B0 ;  /* 0x0000000000007941 */ /* 0x000fea0003800200 */
.L_x_30:
[----:B------:R-:W-:Y:S02]  /*1b20*/  UIADD3 UR13, UPT, UPT, UR17, 0x1, URZ ;  /* 0x00000001110d7890 */ /* 0x000fe4000fffe0ff */
[----:B------:R-:W-:Y:S02]  /*1b30*/  UIADD3 UR28, UP1, UPT, UR24, 0x80, URZ ;  /* 0x00000080181c7890 */ /* 0x000fe4000ff3e0ff */
[----:B------:R-:W-:Y:S02]  /*1b40*/  UISETP.NE.AND UP0, UPT, UR13, 0xb, UPT ;  /* 0x0000000b0d00788c */ /* 0x000fe4000bf05270 */
[----:B------:R-:W-:Y:S02]  /*1b50*/  ULOP3.LUT UR33, UR33, 0xfefffff8, URZ, 0xc0, !UPT ;  /* 0xfefffff821217892 */ /* 0x000fe4000f8ec0ff */
[----:B------:R-:W-:Y:S02]  /*1b60*/  USEL UR9, URZ, 0x1, UP0 ;  /* 0x00000001ff097887 */ /* 0x000fe40008000000 */
[----:B------:R-:W-:-:S02]  /*1b70*/  USEL UR13, UR13, URZ, UP0 ;  /* 0x000000ff0d0d7287 */ /* 0x000fc40008000000 */
[----:B------:R-:W-:Y:S02]  /*1b80*/  UIADD3 UR26, UP0, UPT, UR24, 0x180, URZ ;  /* 0x00000180181a7890 */ /* 0x000fe4000ff1e0ff */
[----:B------:R-:W-:Y:S01]  /*1b90*/  ULEA UR8, UR13, UR4, 0x3 ;  /* 0x000000040d087291 */ /* 0x000fe2000f8e18ff */
[----:B------:R-:W-:Y:S01]  /*1ba0*/  LOP3.LUT R17, R17, UR9, RZ, 0x3c, !PT ;  /* 0x0000000911117c12 */ /* 0x000fe2000f8e3cff */
[----:B------:R-:W-:Y:S02]  /*1bb0*/  UIADD3.X UR29, UPT, UPT, URZ, UR25, URZ, UP1, !UPT ;  /* 0x00000019ff1d7290 */ /* 0x000fe40008ffe4ff */
[----:B------:R-:W-:Y:S01]  /*1bc0*/  UIADD3.X UR27, UPT, UPT, URZ, UR25, URZ, UP0, !UPT ;  /* 0x00000019ff1b7290 */ /* 0x000fe200087fe4ff */
[----:B-1----:R-:W-:Y:S01]  /*1bd0*/  SHF.L.U32 R2, R17, 0x1f, RZ ;  /* 0x0000001f11027819 */ /* 0x002fe200000006ff */
[----:B------:R-:W-:Y:S01]  /*1be0*/  UMOV UR18, 0x0 ;  /* 0x0000000000127882 */ /* 0x000fe20000000000 */
[----:B------:R-:W-:Y:S01]  /*1bf0*/  UMOV UR19, 0x10000000 ;  /* 0x1000000000137882 */ /* 0x000fe20000000000 */
[----:B------:R-:W-:Y:S01]  /*1c00*/  UMOV UR10, UR34 ;  /* 0x00000022000a7c82 */ /* 0x000fe20008000000 */
[----:B------:R1:W4:Y:S01]  /*1c10*/  SYNCS.PHASECHK.TRANS64.TRYWAIT P0, [UR8+0x58], R2 ;  /* 0x00005802ff0075a7 */ /* 0x0003220008001108 */
[----:B------:R-:W-:Y:S01]  /*1c20*/  ULEA UR8, UR17, UR4, 0xd ;  /* 0x0000000411087291 */ /* 0x000fe2000f8e68ff */
[----:B------:R-:W-:Y:S01]  /*1c30*/  UMOV UR12, UR36 ;  /* 0x00000024000c7c82 */ /* 0x000fe20008000000 */
[----:B------:R-:W-:-:S02]  /*1c40*/  UMOV UR9, UR33 ;  /* 0x0000002100097c82 */ /* 0x000fc40008000000 */
[----:B------:R-:W-:Y:S02]  /*1c50*/  UIADD3 UR32, UPT, UPT, UR8, 0xc400, URZ ;  /* 0x0000c40008207890 */ /* 0x000fe4000fffe0ff */
[----:B------:R-:W-:Y:S01]  /*1c60*/  UIADD3 UR8, UPT, UPT, UR8, 0x22400, URZ ;  /* 0x0002240008087890 */ /* 0x000fe2000fffe0ff */
[----:B------:R-:W-:Y:S01]  /*1c70*/  UMOV UR23, UR5 ;  /* 0x0000000500177c82 */ /* 0x000fe20008000000 */
[----:B------:R-:W-:-:S05]  /*1c80*/  UMOV UR17, UR13 ;  /* 0x0000000d00117c82 */ /* 0x000fca0008000000 */
[----:B------:R2:W-:Y:S02]  /*1c90*/  UTMALDG.3D.2CTA [UR32], [UR28], desc[UR18] ;  /* 0x000012201c0075b4 */ /* 0x0005e40008211000 */
[----:B------:R1:W-:Y:S01]  /*1ca0*/  UTMALDG.3D.2CTA [UR8], [UR26], desc[UR18] ;  /* 0x000012081a0075b4 */ /* 0x0003e20008211000 */
[----:B--2---:R-:W-:Y:S01]  /*1cb0*/  UIADD3 UR34, UPT, UPT, UR34, 0x40, URZ ;  /* 0x0000004022227890 */ /* 0x004fe2000fffe0ff */
[----:B------:R-:W-:Y:S11]  /*1cc0*/  BRA.U UP2, `(.L_x_32) ;  /* 0xfffffffd02507547 */ /* 0x000ff6000b83ffff */
.L_x_26:
[----:B--2-4-:R-:W-:Y:S01]  /*1cd0*/  PLOP3.LUT P0, PT, PT, PT, UP5, 0x80, 0x8 ;  /* 0x000000000008781c */ /* 0x014fe20003f0f058 */
[----:B-1----:R-:W-:Y:S01]  /*1ce0*/  ULEA UR8, UR13, UR4, 0x3 ;  /* 0x000000040d087291 */ /* 0x002fe2000f8e18ff */
[----:B------:R-:W-:Y:S01]  /*1cf0*/  SHF.L.U32 R2, R17, 0x1f, RZ ;  /* 0x0000001f11027819 */ /* 0x000fe200000006ff */
[----:B------:R-:W-:-:S10]  /*1d00*/  UISETP.GT.AND UP0, UPT, UR22, UR21, UPT ;  /* 0x000000151600728c */ /* 0x000fd4000bf04270 */
[----:B------:R-:W-:Y:S01]  /*1d10*/  @!P0 SYNCS.ARRIVE.TRANS64.A1T0 RZ, [UR4+0xf8], RZ ;  /* 0x0000f8ffffff89a7 */ /* 0x000fe20008100004 */
[----:B------:R1:W2:Y:S01]  /*1d20*/  SYNCS.PHASECHK.TRANS64.TRYWAIT P0, [UR8+0x58], R2 ;  /* 0x00005802ff0075a7 */ /* 0x0002a20008001108 */
[----:B------:R-:W-:Y:S05]  /*1d30*/  BRA.U !UP0, `(.L_x_33) ;  /* 0x0000000108bc7547 */ /* 0x000fea000b800000 */
[----:B------:R-:W-:Y:S01]  /*1d40*/  UIADD3 UR26, UPT, UPT, UR14, UR23, URZ ;  /* 0x000000170e1a7290 */ /* 0x000fe2000fffe0ff */
[----:B------:R-:W-:-:S11]  /*1d50*/  UMOV UR27, UR13 ;  /* 0x0000000d001b7c82 */ /* 0x000fd60008000000 */
.L_x_39:
[----:B------:R-:W-:Y:S01]  /*1d60*/  ULEA UR17, UR27, UR4, 0x3 ;  /* 0x000000041b117291 */ /* 0x000fe2000f8e18ff */
[----:B--2---:R-:W-:Y:S01]  /*1d70*/  @P5 MOV R3, 0x8000 ;  /* 0x0000800000035802 */ /* 0x004fe20000000f00 */
[----:B-12---:R-:W-:Y:S10]  /*1d80*/  @P0 BRA `(.L_x_34) ;  /* 0x00000000000c0947 */ /* 0x006ff40003800000 */
[----:B------:R-:W-:-:S04]  /*1d90*/  SHF.L.U32 R4, R17, 0x1f, RZ ;  /* 0x0000001f11047819 */ /* 0x000fc800000006ff */
[----:B------:R-:W2:Y:S02]  /*1da0*/  SYNCS.PHASECHK.TRANS64.TRYWAIT P0, [UR17+0x58], R4 ;  /* 0x00005804ff0075a7 */ /* 0x000ea40008001111 */
[----:B--2---:R-:W-:Y:S05]  /*1db0*/  @!P0 BRA `(.L_x_35) ;  /* 0x000000a000148947 */ /* 0x004fea0003800000 */
.L_x_34:
[----:B------:R2:W-:Y:S01]  /*1dc0*/  @P5 SYNCS.ARRIVE.TRANS64 RZ, [UR17], R3 ;  /* 0x00000003ffff59a7 */ /* 0x0005e20008000011 */
[----:B------:R-:W-:-:S04]  /*1dd0*/  ULOP3.LUT UR8, UR7, 0x2, URZ, 0xfc, !UPT ;  /* 0x0000000207087892 */ /* 0x000fc8000f8efcff */
[----:B------:R-:W-:-:S09]  /*1de0*/  UISETP.NE.AND UP0, UPT, UR8, 0x2, UPT ;  /* 0x000000020800788c */ /* 0x000fd2000bf05270 */
[----:B------:R-:W-:Y:S05]  /*1df0*/  BRA.U UP0, `(.L_x_36) ;  /* 0x0000000100047547 */ /* 0x000fea000b800000 */
[----:B------:R-:W-:Y:S05]  /*1e00*/  BPT.TRAP 0x1 ;  /* 0x000000040000795c */ /* 0x000fea0000300000 */
.L_x_36:
[----:B------:R-:W-:Y:S04]  /*1e10*/  BSSY.RECONVERGENT B0, `(.L_x_37) ;  /* 0x0000003000007945 */ /* 0x000fe80003800200 */
[----:B------:R-:W-:Y:S05]  /*1e20*/  @!P4 BRA `(.L_x_38) ;  /* 0x000000000004c947 */ /* 0x000fea0003800000 */
[----:B------:R-:W-:Y:S05]  /*1e30*/  BPT.TRAP 0x1 ;  /* 0x000000040000795c */ /* 0x000fea0000300000 */
.L_x_38:
[----:B------:R-:W-:Y:S05]  /*1e40*/  BSYNC.RECONVERGENT B0 ;  /* 0x0000000000007941 */ /* 0x000fea0003800200 */
.L_x_37:
[----:B------:R-:W-:Y:S02]  /*1e50*/  UIADD3 UR13, UPT, UPT, UR27, 0x1, URZ ;  /* 0x000000011b0d7890 */ /* 0x000fe4000fffe0ff */
[----:B------:R-:W-:Y:S02]  /*1e60*/  UIADD3 UR32, UP1, UPT, UR24, 0x80, URZ ;  /* 0x0000008018207890 */ /* 0x000fe4000ff3e0ff */
[----:B------:R-:W-:Y:S02]  /*1e70*/  UISETP.NE.AND UP0, UPT, UR13, 0xb, UPT ;  /* 0x0000000b0d00788c */ /* 0x000fe4000bf05270 */
[----:B------:R-:W-:Y:S02]  /*1e80*/  USHF.L.U32 UR18, UR23, 0x6, URZ ;  /* 0x0000000617127899 */ /* 0x000fe400080006ff */
[----:B------:R-:W-:Y:S02]  /*1e90*/  USEL UR9, URZ, 0x1, UP0 ;  /* 0x00000001ff097887 */ /* 0x000fe40008000000 */
[----:B------:R-:W-:-:S02]  /*1ea0*/  USEL UR13, UR13, URZ, UP0 ;  /* 0x000000ff0d0d7287 */ /* 0x000fc40008000000 */
[----:B------:R-:W-:Y:S02]  /*1eb0*/  UIADD3 UR30, UP0, UPT, UR24, 0x180, URZ ;  /* 0x00000180181e7890 */ /* 0x000fe4000ff1e0ff */
[----:B------:R-:W-:Y:S01]  /*1ec0*/  ULEA UR8, UR13, UR4, 0x3 ;  /* 0x000000040d087291 */ /* 0x000fe2000f8e18ff */
[----:B------:R-:W-:Y:S01]  /*1ed0*/  LOP3.LUT R17, R17, UR9, RZ, 0x3c, !PT ;  /* 0x0000000911117c12 */ /* 0x000fe2000f8e3cff */
[----:B------:R-:W-:Y:S02]  /*1ee0*/  ULOP3.LUT UR17, UR17, 0xfefffff8, URZ, 0xc0, !UPT ;  /* 0xfefffff811117892 */ /* 0x000fe4000f8ec0ff */
[----:B------:R-:W-:Y:S01]  /*1ef0*/  UIADD3.X UR33, UPT, UPT, URZ, UR25, URZ, UP1, !UPT ;  /* 0x00000019ff217290 */ /* 0x000fe20008ffe4ff */
[----:B-1----:R-:W-:Y:S01]  /*1f00*/  SHF.L.U32 R2, R17, 0x1f, RZ ;  /* 0x0000001f11027819 */ /* 0x002fe200000006ff */
[----:B------:R-:W-:Y:S01]  /*1f10*/  UIADD3.X UR31, UPT, UPT, URZ, UR25, URZ, UP0, !UPT ;  /* 0x00000019ff1f7290 */ /* 0x000fe200087fe4ff */
[----:B------:R-:W-:Y:S02]  /*1f20*/  UMOV UR28, 0x0 ;  /* 0x00000000001c7882 */ /* 0x000fe40000000000 */
[----:B------:R4:W1:Y:S01]  /*1f30*/  SYNCS.PHASECHK.TRANS64.TRYWAIT P0, [UR8+0x58], R2 ;  /* 0x00005802ff0075a7 */ /* 0x0008620008001108 */
[----:B------:R-:W-:Y:S01]  /*1f40*/  ULEA UR8, UR27, UR4, 0xd ;  /* 0x000000041b087291 */ /* 0x000fe2000f8e68ff */
[----:B------:R-:W-:Y:S01]  /*1f50*/  UMOV UR29, 0x10000000 ;  /* 0x10000000001d7882 */ /* 0x000fe20000000000 */
[----:B------:R-:W-:-:S02]  /*1f60*/  UMOV UR19, UR35 ;  /* 0x0000002300137c82 */ /* 0x000fc40008000000 */
[----:B------:R-:W-:Y:S02]  /*1f70*/  UIADD3 UR16, UPT, UPT, UR8, 0xc400, URZ ;  /* 0x0000c40008107890 */ /* 0x000fe4000fffe0ff */
[----:B------:R-:W-:Y:S01]  /*1f80*/  UIADD3 UR8, UPT, UPT, UR8, 0x22400, URZ ;  /* 0x0002240008087890 */ /* 0x000fe2000fffe0ff */
[----:B------:R-:W-:Y:S01]  /*1f90*/  UMOV UR20, UR36 ;  /* 0x0000002400147c82 */ /* 0x000fe20008000000 */
[----:B------:R-:W-:Y:S01]  /*1fa0*/  UMOV UR12, UR36 ;  /* 0x00000024000c7c82 */ /* 0x000fe20008000000 */
[----:B------:R-:W-:Y:S01]  /*1fb0*/  UMOV UR9, UR17 ;  /* 0x0000001100097c82 */ /* 0x000fe20008000000 */
[----:B------:R-:W-:Y:S01]  /*1fc0*/  UMOV UR10, UR18 ;  /* 0x00000012000a7c82 */ /* 0x000fe20008000000 */
[----:B------:R-:W-:Y:S02]  /*1fd0*/  UIADD3 UR23, UPT, UPT, UR23, 0x1, URZ ;  /* 0x0000000117177890 */ /* 0x000fe4000fffe0ff */
[----:B------:R4:W-:Y:S01]  /*1fe0*/  UTMALDG.3D.2CTA [UR16], [UR32], desc[UR28] ;  /* 0x00001c10200075b4 */ /* 0x0009e20008211000 */
[----:B------:R-:W-:Y:S01]  /*1ff0*/  UMOV UR27, UR13 ;  /* 0x0000000d001b7c82 */ /* 0x000fe20008000000 */
[----:B------:R-:W-:Y:S01]  /*2000*/  UISETP.NE.AND UP0, UPT, UR23, UR26, UPT ;  /* 0x0000001a1700728c */ /* 0x000fe2000bf05270 */
[----:B------:R4:W-:Y:S08]  /*2010*/  UTMALDG.3D.2CTA [UR8], [UR30], desc[UR28] ;  /* 0x00001c081e0075b4 */ /* 0x0009f00008211000 */
[----:B----4-:R-:W-:Y:S05]  /*2020*/  BRA.U UP0, `(.L_x_39) ;  /* 0xfffffffd004c7547 */ /* 0x010fea000b83ffff */
.L_x_33:
[C---:B-1----:R-:W-:Y:S01]  /*2030*/  LEA R2, R16.reuse, UR4, 0x3 ;  /* 0x0000000410027c11 */ /* 0x042fe2000f8e18ff */
[----:B------:R-:W-:Y:S01]  /*2040*/  NOP ;  /* 0x0000000000007918 */ /* 0x000fe20000000000 */
[----:B--2---:R-:W-:Y:S02]  /*2050*/  SHF.L.U32 R3, R13, 0x1f, RZ ;  /* 0x0000001f0d037819 */ /* 0x004fe400000006ff */
[----:B------:R-:W-:Y:S02]  /*2060*/  LEA R4, R16, UR4, 0x4 ;  /* 0x0000000410047c11 */ /* 0x000fe4000f8e20ff */
[----:B------:R-:W1:Y:S02]  /*2070*/  SYNCS.PHASECHK.TRANS64.TRYWAIT P0, [R2+URZ+0x100], R3 ;  /* 0x00010003020075a7 */ /* 0x000e6400080011ff */
[----:B-1----:R-:W-:Y:S05]  /*2080*/  @!P0 BRA `(.L_x_40) ;  /* 0x0000009c00788947 */ /* 0x002fea0003800000 */
.L_x_157:
[----:B------:R-:W2:Y:S01]  /*2090*/  LDS.128 R4, [R4+0x170] ;  /* 0x0001700004047984 */ /* 0x000ea20000000c00 */
[----:B------:R-:W-:Y:S01]  /*20a0*/  ISETP.GE.AND P0, PT, R72, 0x1, PT ;  /* 0x000000014800780c */ /* 0x000fe20003f06270 */
[----:B-1----:R-:W-:Y:S01]  /*20b0*/  VIADD R2, R2, 0x110 ;  /* 0x0000011002027836 */ /* 0x002fe20000000000 */
[----:B------:R-:W-:Y:S01]  /*20c0*/  @!PT LDS RZ, [RZ] ;  /* 0x00000000fffff984 */ /* 0x000fe20000000800 */
[----:B------:R-:W-:Y:S01]  /*20d0*/  @!PT LDS RZ, [RZ] ;  /* 0x00000000fffff984 */ /* 0x000fe20000000800 */
[----:B------:R-:W-:Y:S01]  /*20e0*/  @!PT LDS RZ, [RZ] ;  /* 0x00000000fffff984 */ /* 0x000fe20000000800 */
[----:B------:R-:W-:Y:S01]  /*20f0*/  @!PT LDS RZ, [RZ] ;  /* 0x00000000fffff984 */ /* 0x000fe20000000800 */
[----:B------:R1:W-:Y:S06]  /*2100*/  MEMBAR.ALL.CTA ;  /* 0x0000000000007992 */ /* 0x0003ec0000008000 */
[----:B-1----:R-:W1:Y:S01]  /*2110*/  FENCE.VIEW.ASYNC.S ;  /* 0x00000000000073c6 */ /* 0x002e620000000000 */
[----:B------:R-:W-:-:S04]  /*2120*/  PRMT R2, RZ, 0x654, R2 ;  /* 0x00000654ff027816 */ /* 0x000fc80000000002 */
[----:B-1----:R1:W-:Y:S01]  /*2130*/  SYNCS.ARRIVE.TRANS64.RED.A1T0 RZ, [R2+URZ], RZ ;  /* 0x000000ff02ff79a7 */ /* 0x0023e200081004ff */
[----:B--2---:R-:W-:-:S13]  /*2140*/  LOP3.LUT P2, RZ, R6, 0x1, RZ, 0xc0, !PT ;  /* 0x0000000106ff7812 */ /* 0x004fda000784c0ff */
[----:B------:R-:W-:Y:S01]  /*2150*/  @P2 SHF.R.U32.HI R3, RZ, 0x10, R5 ;  /* 0x00000010ff032819 */ /* 0x000fe20000011605 */
[----:B------:R-:W-:Y:S01]  /*2160*/  VOTEU.ANY UP0, P2 ;  /* 0x0000000000ff7886 */ /* 0x000fe20001000100 */
[----:B------:R-:W-:Y:S02]  /*2170*/  @P2 MOV R10, R4 ;  /* 0x00000004000a2202 */ /* 0x000fe40000000f00 */
[----:B------:R-:W-:Y:S02]  /*2180*/  @P2 R2UR.BROADCAST UR8, R3 ;  /* 0x00000000030822ca */ /* 0x000fe400008e0000 */
[----:B------:R-:W-:-:S11]  /*2190*/  @P2 LOP3.LUT R9, R5, 0xffff, RZ, 0xc0, !PT ;  /* 0x0000ffff05092812 */ /* 0x000fd600078ec0ff */
[----:B------:R-:W-:Y:S01]  /*21a0*/  @UP0 UMOV UR36, UR8 ;  /* 0x0000000800240c82 */ /* 0x000fe20008000000 */
[----:B-1----:R-:W-:Y:S05]  /*21b0*/  @!P0 BRA `(.L_x_41) ;  /* 0x0000000000b88947 */ /* 0x002fea0003800000 */
[----:B------:R-:W3:Y:S01]  /*21c0*/  LDC.64 R4, c[0x0][0xb18] ;  /* 0x0002c600ff047b82 */ /* 0x000ee20000000a00 */
[----:B------:R-:W-:-:S07]  /*21d0*/  ISETP.NE.AND P3, PT, R72, 0x1, PT ;  /* 0x000000014800780c */ /* 0x000fce0003f65270 */
[----:B------:R-:W1:Y:S08]  /*21e0*/  LDC.64 R6, c[0x0][0xb10] ;  /* 0x0002c400ff067b82 */ /* 0x000e700000000a00 */
[----:B------:R-:W2:Y:S08]  /*21f0*/  LDC R14, c[0x0][0xb20] ;  /* 0x0002c800ff0e7b82 */ /* 0x000eb00000000800 */
[----:B------:R-:W4:Y:S01]  /*2200*/  LDC R15, c[0x0][0xb0c] ;  /* 0x0002c300ff0f7b82 */ /* 0x000f220000000800 */
[----:B---3--:R-:W-:Y:S01]  /*2210*/  IMAD.HI.U32 R20, R0, R5, RZ ;  /* 0x0000000500147227 */ /* 0x008fe200078e00ff */
[----:B------:R-:W-:-:S03]  /*2220*/  ISETP.NE.AND P0, PT, R4, 0x1, PT ;  /* 0x000000010400780c */ /* 0x000fc60003f05270 */
[----:B------:R-:W-:-:S03]  /*2230*/  IMAD.HI.U32 R5, R9, R5, RZ ;  /* 0x0000000509057227 */ /* 0x000fc600078e00ff */
[----:B------:R-:W3:Y:S01]  /*2240*/  LDC.64 R2, c[0x0][0xb28] ;  /* 0x0002ca00ff027b82 */ /* 0x000ee20000000a00 */
[----:B-1----:R-:W-:-:S04]  /*2250*/  IMAD.HI.U32 R21, R8, R6, RZ ;  /* 0x0000000608157227 */ /* 0x002fc800078e00ff */
[----:B------:R-:W-:Y:S01]  /*2260*/  IMAD.HI.U32 R22, R10, R6, RZ ;  /* 0x000000060a167227 */ /* 0x000fe200078e00ff */
[-C--:B------:R-:W-:Y:S02]  /*2270*/  SHF.R.U32.HI R21, RZ, R7.reuse, R21 ;  /* 0x00000007ff157219 */ /* 0x080fe40000011615 */
[-C--:B--2---:R-:W-:Y:S02]  /*2280*/  SHF.R.U32.HI R20, RZ, R14.reuse, R20 ;  /* 0x0000000eff147219 */ /* 0x084fe40000011614 */
[----:B------:R-:W-:Y:S02]  /*2290*/  SHF.R.U32.HI R5, RZ, R14, R5 ;  /* 0x0000000eff057219 */ /* 0x000fe40000011605 */
[----:B------:R-:W-:Y:S02]  /*22a0*/  SEL R20, R0, R20, !P0 ;  /* 0x0000001400147207 */ /* 0x000fe40004000000 */
[----:B------:R-:W-:Y:S02]  /*22b0*/  SHF.R.U32.HI R22, RZ, R7, R22 ;  /* 0x00000007ff167219 */ /* 0x000fe40000011616 */
[----:B----4-:R-:W-:-:S02]  /*22c0*/  ISETP.NE.AND P1, PT, R15, 0x1, PT ;  /* 0x000000010f00780c */ /* 0x010fc40003f25270 */
[----:B------:R-:W-:Y:S02]  /*22d0*/  SEL R5, R9, R5, !P0 ;  /* 0x0000000509057207 */ /* 0x000fe40004000000 */
[----:B------:R-:W-:Y:S02]  /*22e0*/  SEL R21, R8, R21, !P1 ;  /* 0x0000001508157207 */ /* 0x000fe40004800000 */
[----:B------:R-:W-:Y:S01]  /*22f0*/  SEL R22, R10, R22, !P1 ;  /* 0x000000160a167207 */ /* 0x000fe20004800000 */
[----:B---3--:R-:W-:-:S04]  /*2300*/  IMAD.HI.U32 R19, R20, R2, RZ ;  /* 0x0000000214137227 */ /* 0x008fc800078e00ff */
        /* <DEDUP_REMOVED lines=10> */
[----:B------:R-:W-:-:S04]  /*23b0*/  @!P0 IMAD.HI.U32 R7, R22, R2, RZ ;  /* 0x0000000216078227 */ /* 0x000fc800078e00ff */
[----:B------:R-:W-:Y:S01]  /*23c0*/  IMAD.MOV R2, RZ, RZ, -R6 ;  /* 0x000000ffff027224 */ /* 0x000fe200078e0a06 */
[----:B------:R-:W-:Y:S02]  /*23d0*/  @!P0 SHF.R.U32.HI R3, RZ, R3, R7 ;  /* 0x00000003ff038219 */ /* 0x000fe40000011607 */
[----:B------:R-:W-:Y:S01]  /*23e0*/  IADD3 R7, PT, PT, -R5, RZ, RZ ;  /* 0x000000ff05077210 */ /* 0x000fe20007ffe1ff */
[----:B------:R-:W-:Y:S01]  /*23f0*/  IMAD R2, R72, R2, R5 ;  /* 0x0000000248027224 */ /* 0x000fe200078e0205 */
        /* <DEDUP_REMOVED lines=10> */
.L_x_41:
[----:B------:R-:W1:Y:S02]  /*24a0*/  LDCU UR8, c[0x0][0xb30] ;  /* 0x00016600ff0877ac */ /* 0x000e640008000800 */
[----:B-1----:R-:W-:-:S09]  /*24b0*/  UISETP.NE.AND UP0, UPT, UR8, 0x1, UPT ;  /* 0x000000010800788c */ /* 0x002fd2000bf05270 */
[----:B------:R-:W-:Y:S05]  /*24c0*/  BRA.U UP0, `(.L_x_42) ;  /* 0x0000000100407547 */ /* 0x000fea000b800000 */
[----:B------:R-:W1:Y:S08]  /*24d0*/  LDC.64 R4, c[0x0][0xb10] ;  /* 0x0002c400ff047b82 */ /* 0x000e700000000a00 */
[----:B------:R-:W2:Y:S08]  /*24e0*/  LDC.64 R2, c[0x0][0xb18] ;  /* 0x0002c600ff027b82 */ /* 0x000eb00000000a00 */
[----:B------:R-:W4:Y:S08]  /*24f0*/  LDC R6, c[0x0][0xb20] ;  /* 0x0002c800ff067b82 */ /* 0x000f300000000800 */
[----:B------:R-:W3:Y:S01]  /*2500*/  LDC R7, c[0x0][0xb0c] ;  /* 0x0002c300ff077b82 */ /* 0x000ee20000000800 */
[----:B-1----:R-:W-:-:S05]  /*2510*/  IMAD.HI.U32 R4, R10, R4, RZ ;  /* 0x000000040a047227 */ /* 0x002fca00078e00ff */
[----:B------:R-:W-:Y:S01]  /*2520*/  SHF.R.U32.HI R4, RZ, R5, R4 ;  /* 0x00000005ff047219 */ /* 0x000fe20000011604 */
[----:B--2---:R-:W-:Y:S01]  /*2530*/  IMAD.HI.U32 R3, R9, R3, RZ ;  /* 0x0000000309037227 */ /* 0x004fe200078e00ff */
[----:B------:R-:W-:-:S04]  /*2540*/  ISETP.NE.AND P0, PT, R2, 0x1, PT ;  /* 0x000000010200780c */ /* 0x000fc80003f05270 */
[----:B----4-:R-:W-:-:S04]  /*2550*/  SHF.R.U32.HI R3, RZ, R6, R3 ;  /* 0x00000006ff037219 */ /* 0x010fc80000011603 */
[----:B------:R-:W-:Y:S02]  /*2560*/  SEL R3, R9, R3, !P0 ;  /* 0x0000000309037207 */ /* 0x000fe40004000000 */
[----:B---3--:R-:W-:-:S04]  /*2570*/  ISETP.NE.AND P1, PT, R7, 0x1, PT ;  /* 0x000000010700780c */ /* 0x008fc80003f25270 */
[----:B------:R-:W-:-:S05]  /*2580*/  SEL R4, R10, R4, !P1 ;  /* 0x000000040a047207 */ /* 0x000fca0004800000 */
[----:B------:R-:W-:Y:S02]  /*2590*/  IMAD.IADD R5, R3, 0x1, -R4 ;  /* 0x0000000103057824 */ /* 0x000fe400078e0a04 */
[----:B------:R-:W-:Y:S02]  /*25a0*/  IMAD.IADD R3, R4, 0x1, -R3 ;  /* 0x0000000104037824 */ /* 0x000fe400078e0a03 */
[----:B------:R-:W-:Y:S02]  /*25b0*/  IMAD R10, R5, R7, R10 ;  /* 0x00000007050a7224 */ /* 0x000fe400078e020a */
[----:B------:R-:W-:-:S07]  /*25c0*/  IMAD R9, R3, R2, R9 ;  /* 0x0000000203097224 */ /* 0x000fce00078e0209 */
.L_x_42:
[----:B------:R-:W-:Y:S01]  /*25d0*/  VIADD R16, R16, 0x1 ;  /* 0x0000000110107836 */ /* 0x000fe20000000000 */
[----:B------:R-:W-:Y:S01]  /*25e0*/  UPLOP3.LUT UP5, UPT, UPT, UPT, UPT, 0x80, 0x8 ;  /* 0x000000000008789c */ /* 0x000fe20003faf070 */
[----:B------:R-:W-:Y:S02]  /*25f0*/  IMAD.IADD R14, R10, 0x1, R169 ;  /* 0x000000010a0e7824 */ /* 0x000fe400078e02a9 */
[----:B------:R-:W-:Y:S01]  /*2600*/  IMAD.IADD R15, R9, 0x1, R168 ;  /* 0x00000001090f7824 */ /* 0x000fe200078e02a8 */
[----:B------:R-:W-:-:S04]  /*2610*/  ISETP.NE.AND P0, PT, R16, 0x2, PT ;  /* 0x000000021000780c */ /* 0x000fc80003f05270 */
[----:B------:R-:W-:Y:S02]  /*2620*/  SEL R2, RZ, 0x1, P0 ;  /* 0x00000001ff027807 */ /* 0x000fe40000000000 */
[----:B------:R-:W-:Y:S02]  /*2630*/  SEL R16, R16, RZ, P0 ;  /* 0x000000ff10107207 */ /* 0x000fe40000000000 */
[----:B------:R-:W-:Y:S01]  /*2640*/  LOP3.LUT R13, R13, R2, RZ, 0x3c, !PT ;  /* 0x000000020d0d7212 */ /* 0x000fe200078e3cff */
[----:B------:R-:W-:Y:S06]  /*2650*/  @P2 BRA `(.L_x_43) ;  /* 0xfffffff000602947 */ /* 0x000fec000383ffff */
[----:B------:R-:W-:Y:S01]  /*2660*/  UIADD3 UR4, UPT, UPT, UR4, 0x58, URZ ;  /* 0x0000005804047890 */ /* 0x000fe2000fffe0ff */
[----:B------:R-:W-:-:S03]  /*2670*/  SHF.L.U32 R2, R17, 0x1f, RZ ;  /* 0x0000001f11027819 */ /* 0x000fc600000006ff */
[----:B------:R-:W-:-:S09]  /*2680*/  ULEA UR5, UR13, UR4, 0x3 ;  /* 0x000000040d057291 */ /* 0x000fd2000f8e18ff */
[----:B------:R-:W1:Y:S02]  /*2690*/  SYNCS.PHASECHK.TRANS64.TRYWAIT P0, [UR5], R2 ;  /* 0x00000002ff0075a7 */ /* 0x000e640008001105 */
[----:B-1----:R-:W-:Y:S05]  /*26a0*/  @!P0 BRA `(.L_x_44) ;  /* 0x0000009800048947 */ /* 0x002fea0003800000 */
.L_x_159:
[----:B------:R-:W-:-:S04]  /*26b0*/  UIADD3 UR6, UPT, UPT, UR13, 0x1, URZ ;  /* 0x000000010d067890 */ /* 0x000fc8000fffe0ff */
[----:B------:R-:W-:-:S04]  /*26c0*/  UISETP.NE.AND UP0, UPT, UR6, 0xb, UPT ;  /* 0x0000000b0600788c */ /* 0x000fc8000bf05270 */
[----:B------:R-:W-:Y:S02]  /*26d0*/  USEL UR7, URZ, 0x1, UP0 ;  /* 0x00000001ff077887 */ /* 0x000fe40008000000 */
[----:B------:R-:W-:-:S04]  /*26e0*/  USEL UR6, UR6, URZ, UP0 ;  /* 0x000000ff06067287 */ /* 0x000fc80008000000 */
[----:B------:R-:W-:Y:S01]  /*26f0*/  ULEA UR5, UR6, UR4, 0x3 ;  /* 0x0000000406057291 */ /* 0x000fe2000f8e18ff */
[----:B-1----:R-:W-:-:S04]  /*2700*/  LOP3.LUT R2, R17, UR7, RZ, 0x3c, !PT ;  /* 0x0000000711027c12 */ /* 0x002fc8000f8e3cff */
[----:B------:R-:W-:-:S04]  /*2710*/  SHF.L.U32 R3, R2, 0x1f, RZ ;  /* 0x0000001f02037819 */ /* 0x000fc800000006ff */
[----:B------:R-:W1:Y:S02]  /*2720*/  SYNCS.PHASECHK.TRANS64.TRYWAIT P0, [UR5], R3 ;  /* 0x00000003ff0075a7 */ /* 0x000e640008001105 */
[----:B-1----:R-:W-:Y:S05]  /*2730*/  @!P0 BRA `(.L_x_45) ;  /* 0x0000009400f88947 */ /* 0x002fea0003800000 */
.L_x_161:
[----:B------:R-:W-:-:S04]  /*2740*/  UIADD3 UR6, UPT, UPT, UR6, 0x1, URZ ;  /* 0x0000000106067890 */ /* 0x000fc8000fffe0ff */
[----:B------:R-:W-:-:S04]  /*2750*/  UISETP.NE.AND UP0, UPT, UR6, 0xb, UPT ;  /* 0x0000000b0600788c */ /* 0x000fc8000bf05270 */
[----:B------:R-:W-:Y:S02]  /*2760*/  USEL UR7, URZ, 0x1, UP0 ;  /* 0x00000001ff077887 */ /* 0x000fe40008000000 */
[----:B------:R-:W-:-:S04]  /*2770*/  USEL UR6, UR6, URZ, UP0 ;  /* 0x000000ff06067287 */ /* 0x000fc80008000000 */
[----:B------:R-:W-:Y:S01]  /*2780*/  ULEA UR5, UR6, UR4, 0x3 ;  /* 0x0000000406057291 */ /* 0x000fe2000f8e18ff */
[----:B------:R-:W-:-:S04]  /*2790*/  LOP3.LUT R2, R2, UR7, RZ, 0x3c, !PT ;  /* 0x0000000702027c12 */ /* 0x000fc8000f8e3cff */
[----:B-1----:R-:W-:-:S04]  /*27a0*/  SHF.L.U32 R3, R2, 0x1f, RZ ;  /* 0x0000001f02037819 */ /* 0x002fc800000006ff */
[----:B------:R-:W1:Y:S02]  /*27b0*/  SYNCS.PHASECHK.TRANS64.TRYWAIT P0, [UR5], R3 ;  /* 0x00000003ff0075a7 */ /* 0x000e640008001105 */
[----:B-1----:R-:W-:Y:S05]  /*27c0*/  @!P0 BRA `(.L_x_46) ;  /* 0x0000009400ec8947 */ /* 0x002fea0003800000 */
.L_x_163:
        /* <DEDUP_REMOVED lines=9> */
.L_x_165:
        /* <DEDUP_REMOVED lines=9> */
.L_x_167:
        /* <DEDUP_REMOVED lines=9> */
.L_x_169:
        /* <DEDUP_REMOVED lines=9> */
.L_x_171:
        /* <DEDUP_REMOVED lines=9> */
.L_x_173:
        /* <DEDUP_REMOVED lines=9> */
.L_x_175:
        /* <DEDUP_REMOVED lines=9> */
.L_x_177:
[----:B------:R-:W-:-:S04]  /*2bc0*/  UIADD3 UR6, UPT, UPT, UR6, 0x1, URZ ;  /* 0x0000000106067890 */ /* 0x000fc8000fffe0ff */
[----:B------:R-:W-:-:S04]  /*2bd0*/  UISETP.NE.AND UP0, UPT, UR6, 0xb, UPT ;  /* 0x0000000b0600788c */ /* 0x000fc8000bf05270 */
[----:B------:R-:W-:Y:S02]  /*2be0*/  USEL UR5, URZ, 0x1, UP0 ;  /* 0x00000001ff057887 */ /* 0x000fe40008000000 */
[----:B------:R-:W-:-:S04]  /*2bf0*/  USEL UR6, UR6, URZ, UP0 ;  /* 0x000000ff06067287 */ /* 0x000fc80008000000 */
[----:B------:R-:W-:Y:S01]  /*2c00*/  ULEA UR6, UR6, UR4, 0x3 ;  /* 0x0000000406067291 */ /* 0x000fe2000f8e18ff */
[----:B------:R-:W-:-:S04]  /*2c10*/  LOP3.LUT R2, R2, UR5, RZ, 0x3c, !PT ;  /* 0x0000000502027c12 */ /* 0x000fc8000f8e3cff */
[----:B------:R-:W-:Y:S01]  /*2c20*/  SHF.L.U32 R2, R2, 0x1f, RZ ;  /* 0x0000001f02027819 */ /* 0x000fe200000006ff */
[----:B-1-3--:R-:W-:-:S07]  /*2c30*/  IMAD.U32 R0, RZ, RZ, UR6 ;  /* 0x00000006ff007e24 */ /* 0x00afce000f8e00ff */
.L_x_54:
[----:B-1----:R1:W2:Y:S02]  /*2c40*/  SYNCS.PHASECHK.TRANS64.TRYWAIT P0, [R0+URZ], R2 ;  /* 0x00000002000075a7 */ /* 0x0022a400080011ff */
[----:B--2---:R-:W-:Y:S05]  /*2c50*/  @!P0 NANOSLEEP.SYNCS 0x989680 ;  /* 0x009896800000895d */ /* 0x004fea0003900000 */
[----:B------:R-:W2:Y:S02]  /*2c60*/  @!P0 SYNCS.PHASECHK.TRANS64 P0, [R0+URZ], R2 ;  /* 0x00000002000085a7 */ /* 0x000ea400080010ff */
[----:B--2---:R-:W-:Y:S05]  /*2c70*/  @P0 EXIT ;  /* 0x000000000000094d */ /* 0x004fea0003800000 */
[----:B------:R-:W-:Y:S05]  /*2c80*/  BRA `(.L_x_54) ;  /* 0xfffffffc00ec7947 */ /* 0x000fea000383ffff */
.L_x_23:
[----:B------:R-:W-:-:S04]  /*2c90*/  UISETP.NE.AND UP1, UPT, UR37, URZ, UPT ;  /* 0x000000ff2500728c */ /* 0x000fc8000bf25270 */
[----:B------:R-:W-:-:S09]  /*2ca0*/  UISETP.NE.OR UP1, UPT, UR10, 0x1, UP1 ;  /* 0x000000010a00788c */ /* 0x000fd20008f25670 */
[----:B------:R-:W-:Y:S05]  /*2cb0*/  BRA.U UP1, `(.L_x_55) ;  /* 0x00000005014c7547 */ /* 0x000fea000b800000 */
[----:B------:R-:W-:Y:S01]  /*2cc0*/  HFMA2 R3, -RZ, RZ, 0, 0 ;  /* 0x00000000ff037431 */ /* 0x000fe200000001ff */
[----:B------:R-:W-:Y:S01]  /*2cd0*/  ISETP.GE.U32.AND P2, PT, R9, 0x2, PT ;  /* 0x000000020900780c */ /* 0x000fe20003f46070 */
[----:B------:R-:W-:Y:S01]  /*2ce0*/  IMAD.MOV.U32 R12, RZ, RZ, 0x1 ;  /* 0x00000001ff0c7424 */ /* 0x000fe200078e00ff */
[----:B------:R-:W-:Y:S01]  /*2cf0*/  CS2R R10, SRZ ;  /* 0x00000000000a7805 */ /* 0x000fe2000001ff00 */
[----:B------:R-:W-:Y:S01]  /*2d00*/  IMAD.MOV.U32 R8, RZ, RZ, RZ ;  /* 0x000000ffff087224 */ /* 0x000fe200078e00ff */
[----:B------:R-:W-:Y:S01]  /*2d10*/  UMOV UR4, 0x400 ;  /* 0x0000040000047882 */ /* 0x000fe20000000000 */
[----:B------:R-:W-:Y:S01]  /*2d20*/  UMOV UR6, URZ ;  /* 0x000000ff00067c82 */ /* 0x000fe20008000000 */
[----:B------:R-:W-:-:S12]  /*2d30*/  ULEA UR37, UR37, UR4, 0x18 ;  /* 0x0000000425257291 */ /* 0x000fd8000f8ec0ff */
.L_x_59:
[----:B------:R-:W-:Y:S02]  /*2d40*/  LEA R0, R3, UR37, 0x3 ;  /* 0x0000002503007c11 */ /* 0x000fe4000f8e18ff */
[----:B------:R-:W-:-:S03]  /*2d50*/  SHF.L.U32 R4, R8, 0x1f, RZ ;  /* 0x0000001f08047819 */ /* 0x000fc600000006ff */
[----:B------:R-:W-:Y:S01]  /*2d60*/  VIADD R5, R0, 0x150 ;  /* 0x0000015000057836 */ /* 0x000fe20000000000 */
[----:B------:R-:W1:Y:S02]  /*2d70*/  SYNCS.PHASECHK.TRANS64.TRYWAIT P0, [R0+URZ+0x140], R4 ;  /* 0x00014004000075a7 */ /* 0x000e6400080011ff */
[----:B-1----:R-:W-:Y:S05]  /*2d80*/  @!P0 BRA `(.L_x_56) ;  /* 0x00000094003c8947 */ /* 0x002fea0003800000 */
.L_x_178:
[----:B------:R-:W-:Y:S01]  /*2d90*/  ULEA UR5, UR6, UR37, 0x3 ;  /* 0x0000002506057291 */ /* 0x000fe2000f8e18ff */
[----:B-1----:R-:W-:Y:S01]  /*2da0*/  PRMT R0, RZ, 0x654, R5 ;  /* 0x00000654ff007816 */ /* 0x002fe20000000005 */
[----:B------:R-:W-:Y:S01]  /*2db0*/  @!P2 IMAD.MOV.U32 R4, RZ, RZ, 0x10 ;  /* 0x00000010ff04a424 */ /* 0x000fe200078e00ff */
[----:B------:R-:W-:Y:S01]  /*2dc0*/  SHF.L.U32 R5, R12, 0x1f, RZ ;  /* 0x0000001f0c057819 */ /* 0x000fe200000006ff */
[----:B------:R-:W-:Y:S01]  /*2dd0*/  UIADD3 UR4, UPT, UPT, UR5, 0x100, URZ ;  /* 0x0000010005047890 */ /* 0x000fe2000fffe0ff */
[----:B------:R1:W-:Y:S05]  /*2de0*/  SYNCS.ARRIVE.TRANS64.RED.A1T0 RZ, [R0+URZ], RZ ;  /* 0x000000ff00ff79a7 */ /* 0x0003ea00081004ff */
[----:B------:R-:W-:Y:S01]  /*2df0*/  IMAD.U32 R6, RZ, RZ, UR4 ;  /* 0x00000004ff067e24 */ /* 0x000fe2000f8e00ff */
[----:B------:R-:W2:Y:S04]  /*2e00*/  SYNCS.PHASECHK.TRANS64.TRYWAIT P0, [UR5+0x110], R5 ;  /* 0x00011005ff0075a7 */ /* 0x000ea80008001105 */
[----:B------:R-:W-:Y:S01]  /*2e10*/  PRMT R6, R9, 0x654, R6 ;  /* 0x0000065409067816 */ /* 0x000fe20000000006 */
[----:B-12---:R-:W-:Y:S06]  /*2e20*/  @!P0 BRA `(.L_x_57) ;  /* 0x0000009400288947 */ /* 0x006fec0003800000 */
.L_x_180:
[----:B------:R-:W-:Y:S01]  /*2e30*/  ULEA UR4, UR6, UR37, 0x4 ;  /* 0x0000002506047291 */ /* 0x000fe2000f8e20ff */
[----:B------:R-:W-:Y:S01]  /*2e40*/  SEL R2, R6, R2, !P2 ;  /* 0x0000000206027207 */ /* 0x000fe20005000000 */
[----:B------:R-:W-:Y:S01]  /*2e50*/  UIADD3 UR5, UPT, UPT, UR5, 0x100, URZ ;  /* 0x0000010005057890 */ /* 0x000fe2000fffe0ff */
[----:B-1----:R-:W-:Y:S01]  /*2e60*/  LEA R0, R11, UR37, 0x3 ;  /* 0x000000250b007c11 */ /* 0x002fe2000f8e18ff */
[----:B------:R-:W-:Y:S01]  /*2e70*/  UIADD3 UR4, UPT, UPT, UR4, 0x170, URZ ;  /* 0x0000017004047890 */ /* 0x000fe2000fffe0ff */
[----:B------:R1:W-:Y:S01]  /*2e80*/  @!P2 SYNCS.ARRIVE.TRANS64.RED RZ, [R2+URZ], R4 ;  /* 0x0000000402ffa9a7 */ /* 0x0003e200080004ff */
[----:B------:R-:W-:Y:S01]  /*2e90*/  UIADD3 UR6, UPT, UPT, UR6, 0x1, URZ ;  /* 0x0000000106067890 */ /* 0x000fe2000fffe0ff */
[----:B------:R-:W-:-:S03]  /*2ea0*/  VIADD R3, R3, 0x1 ;  /* 0x0000000103037836 */ /* 0x000fc60000000000 */
[----:B------:R-:W-:Y:S02]  /*2eb0*/  UISETP.NE.AND UP0, UPT, UR6, 0x2, UPT ;  /* 0x000000020600788c */ /* 0x000fe4000bf05270 */
[----:B------:R-:W-:Y:S01]  /*2ec0*/  ISETP.NE.AND P0, PT, R3, 0x2, PT ;  /* 0x000000020300780c */ /* 0x000fe20003f05270 */
[----:B------:R-:W-:Y:S06]  /*2ed0*/  UGETNEXTWORKID.BROADCAST [UR4], [UR5] ;  /* 0x00000000040073ca */ /* 0x000fec0008000100 */
[----:B------:R-:W-:Y:S02]  /*2ee0*/  USEL UR4, URZ, 0x1, UP0 ;  /* 0x00000001ff047887 */ /* 0x000fe40008000000 */
[----:B------:R-:W-:-:S04]  /*2ef0*/  USEL UR6, UR6, URZ, UP0 ;  /* 0x000000ff06067287 */ /* 0x000fc80008000000 */
[----:B------:R-:W-:Y:S02]  /*2f00*/  LOP3.LUT R12, R12, UR4, RZ, 0x3c, !PT ;  /* 0x000000040c0c7c12 */ /* 0x000fe4000f8e3cff */
[----:B-1----:R-:W-:-:S04]  /*2f10*/  SHF.L.U32 R4, R10, 0x1f, RZ ;  /* 0x0000001f0a047819 */ /* 0x002fc800000006ff */
[----:B------:R-:W1:Y:S02]  /*2f20*/  SYNCS.PHASECHK.TRANS64.TRYWAIT P1, [R0+URZ+0x100], R4 ;  /* 0x00010004000075a7 */ /* 0x000e6400080211ff */
[----:B-1----:R-:W-:Y:S05]  /*2f30*/  @!P1 BRA `(.L_x_58) ;  /* 0x0000009000fc9947 */ /* 0x002fea0003800000 */
.L_x_181:
[----:B-1----:R-:W-:Y:S01]  /*2f40*/  LEA R4, R11, UR37, 0x4 ;  /* 0x000000250b047c11 */ /* 0x002fe2000f8e20ff */
[----:B------:R-:W-:Y:S01]  /*2f50*/  VIADD R0, R0, 0x110 ;  /* 0x0000011000007836 */ /* 0x000fe20000000000 */
[----:B------:R-:W-:Y:S01]  /*2f60*/  SEL R3, R3, RZ, P0 ;  /* 0x000000ff03037207 */ /* 0x000fe20000000000 */
[----:B------:R-:W-:-:S03]  /*2f70*/  VIADD R11, R11, 0x1 ;  /* 0x000000010b0b7836 */ /* 0x000fc60000000000 */
[----:B------:R-:W1:Y:S01]  /*2f80*/  LDS.128 R4, [R4+0x170] ;  /* 0x0001700004047984 */ /* 0x000e620000000c00 */
[----:B------:R-:W-:Y:S02]  /*2f90*/  PRMT R0, RZ, 0x654, R0 ;  /* 0x00000654ff007816 */ /* 0x000fe40000000000 */
[C---:B------:R-:W-:Y:S01]  /*2fa0*/  ISETP.NE.AND P1, PT, R11.reuse, 0x2, PT ;  /* 0x000000020b00780c */ /* 0x040fe20003f25270 */
[----:B------:R-:W-:Y:S01]  /*2fb0*/  @!PT LDS RZ, [RZ] ;  /* 0x00000000fffff984 */ /* 0x000fe20000000800 */
[----:B------:R-:W-:Y:S01]  /*2fc0*/  @!PT LDS RZ, [RZ] ;  /* 0x00000000fffff984 */ /* 0x000fe20000000800 */
[----:B------:R-:W-:Y:S01]  /*2fd0*/  @!PT LDS RZ, [RZ] ;  /* 0x00000000fffff984 */ /* 0x000fe20000000800 */
[----:B------:R-:W-:Y:S01]  /*2fe0*/  @!PT LDS RZ, [RZ] ;  /* 0x00000000fffff984 */ /* 0x000fe20000000800 */
[----:B------:R2:W-:Y:S06]  /*2ff0*/  MEMBAR.ALL.CTA ;  /* 0x0000000000007992 */ /* 0x0005ec0000008000 */
[----:B--2---:R-:W2:Y:S01]  /*3000*/  FENCE.VIEW.ASYNC.S ;  /* 0x00000000000073c6 */ /* 0x004ea20000000000 */
[----:B------:R-:W-:Y:S01]  /*3010*/  SEL R11, R11, RZ, P1 ;  /* 0x000000ff0b0b7207 */ /* 0x000fe20000800000 */
[----:B--2---:R2:W-:Y:S01]  /*3020*/  SYNCS.ARRIVE.TRANS64.RED.A1T0 RZ, [R0+URZ], RZ ;  /* 0x000000ff00ff79a7 */ /* 0x0045e200081004ff */
[----:B-1----:R-:W-:-:S02]  /*3030*/  LOP3.LUT P3, RZ, R6, 0x1, RZ, 0xc0, !PT ;  /* 0x0000000106ff7812 */ /* 0x002fc4000786c0ff */
[----:B------:R-:W-:-:S04]  /*3040*/  SEL R4, RZ, 0x1, P1 ;  /* 0x00000001ff047807 */ /* 0x000fc80000800000 */
[----:B------:R-:W-:Y:S02]  /*3050*/  LOP3.LUT R10, R10, R4, RZ, 0x3c, !PT ;  /* 0x000000040a0a7212 */ /* 0x000fe400078e3cff */
[----:B--2---:R-:W-:-:S04]  /*3060*/  SEL R0, RZ, 0x1, P0 ;  /* 0x00000001ff007807 */ /* 0x004fc80000000000 */
[----:B------:R-:W-:Y:S01]  /*3070*/  LOP3.LUT R8, R8, R0, RZ, 0x3c, !PT ;  /* 0x0000000008087212 */ /* 0x000fe200078e3cff */
[----:B------:R-:W-:Y:S06]  /*3080*/  @P3 BRA `(.L_x_59) ;  /* 0xfffffffc002c3947 */ /* 0x000fec000383ffff */
[----:B------:R-:W-:Y:S01]  /*3090*/  ULEA UR5, UR6, UR37, 0x3 ;  /* 0x0000002506057291 */ /* 0x000fe2000f8e18ff */
[----:B------:R-:W-:-:S08]  /*30a0*/  SHF.L.U32 R2, R12, 0x1f, RZ ;  /* 0x0000001f0c027819 */ /* 0x000fd000000006ff */
[----:B------:R-:W1:Y:S02]  /*30b0*/  SYNCS.PHASECHK.TRANS64 P0, [UR5+0x110], R2 ;  /* 0x00011002ff0075a7 */ /* 0x000e640008001005 */
[----:B-1----:R-:W-:Y:S05]  /*30c0*/  @P0 BRA `(.L_x_60) ;  /* 0x0000000000080947 */ /* 0x002fea0003800000 */
[----:B------:R-:W1:Y:S02]  /*30d0*/  SYNCS.PHASECHK.TRANS64.TRYWAIT P0, [UR5+0x110], R2 ;  /* 0x00011002ff0075a7 */ /* 0x000e640008001105 */
[----:B-1----:R-:W-:Y:S05]  /*30e0*/  @!P0 BRA `(.L_x_61) ;  /* 0x0000009000a48947 */ /* 0x002fea0003800000 */
.L_x_60:
[----:B------:R-:W-:-:S04]  /*30f0*/  UIADD3 UR4, UPT, UPT, UR6, 0x1, URZ ;  /* 0x0000000106047890 */ /* 0x000fc8000fffe0ff */
[----:B------:R-:W-:-:S04]  /*3100*/  UISETP.NE.AND UP0, UPT, UR4, 0x2, UPT ;  /* 0x000000020400788c */ /* 0x000fc8000bf05270 */
[----:B------:R-:W-:Y:S02]  /*3110*/  USEL UR7, URZ, 0x1, UP0 ;  /* 0x00000001ff077887 */ /* 0x000fe40008000000 */
[----:B------:R-:W-:-:S04]  /*3120*/  USEL UR4, UR4, URZ, UP0 ;  /* 0x000000ff04047287 */ /* 0x000fc80008000000 */
[----:B------:R-:W-:Y:S01]  /*3130*/  ULEA UR4, UR4, UR37, 0x3 ;  /* 0x0000002504047291 */ /* 0x000fe2000f8e18ff */
[----:B-1----:R-:W-:-:S04]  /*3140*/  LOP3.LUT R2, R12, UR7, RZ, 0x3c, !PT ;  /* 0x000000070c027c12 */ /* 0x002fc8000f8e3cff */
[----:B------:R-:W-:-:S04]  /*3150*/  SHF.L.U32 R0, R2, 0x1f, RZ ;  /* 0x0000001f02007819 */ /* 0x000fc800000006ff */
[----:B------:R-:W1:Y:S02]  /*3160*/  SYNCS.PHASECHK.TRANS64 P0, [UR4+0x110], R0 ;  /* 0x00011000ff0075a7 */ /* 0x000e640008001004 */
[----:B-1----:R-:W-:Y:S05]  /*3170*/  @P0 EXIT ;  /* 0x000000000000094d */ /* 0x002fea0003800000 */
[----:B------:R-:W-:Y:S02]  /*3180*/  SHF.L.U32 R2, R2, 0x1f, RZ ;  /* 0x0000001f02027819 */ /* 0x000fe400000006ff */
[----:B------:R-:W-:-:S07]  /*3190*/  MOV R0, UR4 ;  /* 0x0000000400007c02 */ /* 0x000fce0008000f00 */
.L_x_62:
[----:B-1----:R1:W2:Y:S02]  /*31a0*/  SYNCS.PHASECHK.TRANS64.TRYWAIT P0, [R0+URZ+0x110], R2 ;  /* 0x00011002000075a7 */ /* 0x0022a400080011ff */
[----:B--2---:R-:W-:Y:S05]  /*31b0*/  @!P0 NANOSLEEP.SYNCS 0x989680 ;  /* 0x009896800000895d */ /* 0x004fea0003900000 */
[----:B------:R-:W2:Y:S02]  /*31c0*/  @!P0 SYNCS.PHASECHK.TRANS64 P0, [R0+URZ+0x110], R2 ;  /* 0x00011002000085a7 */ /* 0x000ea400080010ff */
[----:B--2---:R-:W-:Y:S05]  /*31d0*/  @P0 EXIT ;  /* 0x000000000000094d */ /* 0x004fea0003800000 */
[----:B------:R-:W-:Y:S05]  /*31e0*/  BRA `(.L_x_62) ;  /* 0xfffffffc00ec7947 */ /* 0x000fea000383ffff */
.L_x_55:
[----:B------:R-:W-:Y:S05]  /*31f0*/  BRA.U UP4, `(.L_x_63) ;  /* 0x0000001104587547 */ /* 0x000fea000b800000 */
[----:B------:R-:W-:Y:S01]  /*3200*/  UMOV UR6, 0x40 ;  /* 0x0000004000067882 */ /* 0x000fe20000000000 */
[----:B------:R-:W-:Y:S01]  /*3210*/  NOP ;  /* 0x0000000000007918 */ /* 0x000fe20000000000 */
[----:B------:R-:W-:Y:S01]  /*3220*/  ULEA UR6, UR37, UR6, 0x18 ;  /* 0x0000000625067291 */ /* 0x000fe2000f8ec0ff */
[----:B------:R-:W-:Y:S02]  /*3230*/  UMOV UR7, 0x400 ;  /* 0x0000040000077882 */ /* 0x000fe40000000000 */
[----:B------:R-:W-:-:S06]  /*3240*/  ULEA UR37, UR37, UR7, 0x18 ;  /* 0x0000000725257291 */ /* 0x000fcc000f8ec0ff */
[----:B------:R-:W1:Y:S02]  /*3250*/  LDS.U8 R2, [UR6+0x1c] ;  /* 0x00001c06ff027984 */ /* 0x000e640008000000 */
[----:B-1----:R-:W-:-:S13]  /*3260*/  ISETP.NE.AND P0, PT, R2, RZ, PT ;  /* 0x000000ff0200720c */ /* 0x002fda0003f05270 */
[----:B------:R-:W-:Y:S05]  /*3270*/  @P0 BRA `(.L_x_64) ;  /* 0x0000000400080947 */ /* 0x000fea0003800000 */
[----:B------:R-:W-:Y:S02]  /*3280*/  UISETP.NE.U32.AND UP0, UPT, UR5, 0x1, UPT ;  /* 0x000000010500788c */ /* 0x000fe4000bf05070 */
[----:B------:R-:W-:-:S07]  /*3290*/  UIADD3 UR8, UPT, UPT, UR6, 0x8, URZ ;  /* 0x0000000806087890 */ /* 0x000fce000fffe0ff */
[----:B------:R-:W-:Y:S05]  /*32a0*/  BRA.U !UP0, `(.L_x_65) ;  /* 0x00000001089c7547 */ /* 0x000fea000b800000 */
[----:B------:R-:W-:Y:S01]  /*32b0*/  ELECT P0, URZ, PT ;  /* 0x0000000000ff782f */ /* 0x000fe20003800000 */
[----:B------:R-:W-:-:S12]  /*32c0*/  BSSY B0, `(.L_x_65) ;  /* 0x0000025000007945 */ /* 0x000fd80003800000 */
[----:B------:R-:W-:Y:S05]  /*32d0*/  @!P0 BRA `(.L_x_66) ;  /* 0x00000000008c8947 */ /* 0x000fea0003800000 */
[----:B------:R-:W-:-:S05]  /*32e0*/  UMOV UR7, 0x10 ;  /* 0x0000001000077882 */ /* 0x000fca0000000000 */
[----:B------:R-:W-:Y:S04]  /*32f0*/  DEPBAR.LE SB1, 0x36 ;  /* 0x00009d800000791a */ /* 0x000fe80000000000 */
[----:B------:R-:W1:Y:S02]  /*3300*/  UTCATOMSWS.2CTA.FIND_AND_SET.ALIGN UP1, UR7, UR7 ;  /* 0x00000007000775e3 */ /* 0x000e640008220800 */
[----:B-1----:R-:W-:Y:S01]  /*3310*/  MOV R10, UR7 ;  /* 0x00000007000a7c02 */ /* 0x002fe20008000f00 */
[----:B------:R-:W-:Y:S06]  /*3320*/  BRA.U UP1, `(.L_x_67) ;  /* 0x0000000101187547 */ /* 0x000fec000b800000 */
.L_x_68:
[----:B------:R-:W-:Y:S05]  /*3330*/  NANOSLEEP 0x64 ;  /* 0x000000640000795d */ /* 0x000fea0003800000 */
[----:B------:R-:W-:-:S05]  /*3340*/  UMOV UR7, 0x10 ;  /* 0x0000001000077882 */ /* 0x000fca0000000000 */
[----:B------:R-:W-:Y:S04]  /*3350*/  DEPBAR.LE SB1, 0x36 ;  /* 0x00009d800000791a */ /* 0x000fe80000000000 */
[----:B------:R-:W1:Y:S02]  /*3360*/  UTCATOMSWS.2CTA.FIND_AND_SET.ALIGN UP1, UR7, UR7 ;  /* 0x00000007000775e3 */ /* 0x000e640008220800 */
[----:B-1----:R-:W-:Y:S01]  /*3370*/  MOV R10, UR7 ;  /* 0x00000007000a7c02 */ /* 0x002fe20008000f00 */
[----:B------:R-:W-:Y:S05]  /*3380*/  BRA.U !UP1, `(.L_x_68) ;  /* 0xfffffffd09e87547 */ /* 0x000fea000b83ffff */
.L_x_67:
[----:B------:R-:W1:Y:S01]  /*3390*/  LDS R5, [UR6+0x10] ;  /* 0x00001006ff057984 */ /* 0x000e620008000800 */
[----:B------:R-:W-:Y:S01]  /*33a0*/  IMAD.U32 R3, RZ, RZ, UR37 ;  /* 0x00000025ff037e24 */ /* 0x000fe2000f8e00ff */
[----:B------:R-:W-:-:S03]  /*33b0*/  MOV R2, UR4 ;  /* 0x0000000400027c02 */ /* 0x000fc60008000f00 */
[----:B------:R-:W-:Y:S01]  /*33c0*/  VIADD R3, R3, 0x190 ;  /* 0x0000019003037836 */ /* 0x000fe20000000000 */
[----:B-1----:R-:W-:-:S04]  /*33d0*/  SHF.L.U32 R5, R5, 0x1f, RZ ;  /* 0x0000001f05057819 */ /* 0x002fc800000006ff */
[----:B------:R-:W1:Y:S02]  /*33e0*/  SYNCS.PHASECHK.TRANS64.TRYWAIT P0, [UR6+0x8], R5 ;  /* 0x00000805ff0075a7 */ /* 0x000e640008001106 */
[----:B-1----:R-:W-:Y:S05]  /*33f0*/  @P0 BRA `(.L_x_69) ;  /* 0x0000000000080947 */ /* 0x002fea0003800000 */
[----:B------:R-:W1:Y:S02]  /*3400*/  SYNCS.PHASECHK.TRANS64.TRYWAIT P0, [UR6+0x8], R5 ;  /* 0x00000805ff0075a7 */ /* 0x000e640008001106 */
[----:B-1----:R-:W-:Y:S05]  /*3410*/  @!P0 BRA `(.L_x_70) ;  /* 0x0000008c00f08947 */ /* 0x002fea0003800000 */
.L_x_69:
[----:B-1----:R-:W-:Y:S01]  /*3420*/  HFMA2 R4, -RZ, RZ, 0, 5.9604644775390625e-08 ;  /* 0x00000001ff047431 */ /* 0x002fe200000001ff */
[----:B------:R-:W-:Y:S01]  /*3430*/  UPRMT UR7, UR4, 0x654, UR8 ;  /* 0x0000065404077896 */ /* 0x000fe20008000008 */
[----:B------:R-:W-:Y:S01]  /*3440*/  IMAD.MOV.U32 R7, RZ, RZ, 0xffff ;  /* 0x0000ffffff077424 */ /* 0x000fe200078e00ff */
[----:B------:R-:W-:Y:S01]  /*3450*/  PRMT R2, R2, 0x654, R3 ;  /* 0x0000065402027816 */ /* 0x000fe20000000003 */
[----:B------:R-:W-:Y:S02]  /*3460*/  IMAD.MOV.U32 R5, RZ, RZ, 0x4 ;  /* 0x00000004ff057424 */ /* 0x000fe400078e00ff */
[----:B------:R-:W-:Y:S01]  /*3470*/  IMAD.SHL.U32 R9, R10, 0x20, RZ ;  /* 0x000000200a097824 */ /* 0x000fe200078e00ff */
[----:B------:R-:W-:Y:S02]  /*3480*/  MOV R3, UR7 ;  /* 0x0000000700037c02 */ /* 0x000fe40008000f00 */
[-C--:B------:R-:W-:Y:S01]  /*3490*/  SHF.L.U32 R7, R7, R10.reuse, RZ ;  /* 0x0000000a07077219 */ /* 0x080fe200000006ff */
[----:B------:R1:W-:Y:S01]  /*34a0*/  SYNCS.ARRIVE.TRANS64.RED RZ, [UR7], R5 ;  /* 0x00000005ffff79a7 */ /* 0x0003e20008000407 */
[----:B------:R-:W-:Y:S01]  /*34b0*/  SHF.L.U32 R6, R4, R10, RZ ;  /* 0x0000000a04067219 */ /* 0x000fe200000006ff */
[----:B------:R1:W-:Y:S04]  /*34c0*/  STS [UR37+0x190], R9 ;  /* 0x00019009ff007988 */ /* 0x0003e80008000825 */
[----:B------:R1:W-:Y:S04]  /*34d0*/  STAS [R2.64], R10 ;  /* 0x0000000a02007dbd */ /* 0x0003e8000c0008ff */
[----:B------:R1:W-:Y:S04]  /*34e0*/  ATOMS.OR RZ, [UR6+0x14], R7 ;  /* 0x00001407ffff798c */ /* 0x0003e8000b000006 */
[----:B------:R1:W-:Y:S04]  /*34f0*/  ATOMS.OR RZ, [UR6+0x18], R6 ;  /* 0x00001806ffff798c */ /* 0x0003e8000b000006 */
[----:B------:R1:W-:Y:S02]  /*3500*/  ATOMS.XOR RZ, [UR6+0x10], R4 ;  /* 0x00001004ffff798c */ /* 0x0003e4000b800006 */
.L_x_66:
[----:B------:R-:W-:Y:S05]  /*3510*/  BSYNC B0 ;  /* 0x0000000000007941 */ /* 0x000fea0003800000 */
.L_x_65:
[----:B------:R-:W-:Y:S05]  /*3520*/  BRA.U UP0, `(.L_x_71) ;  /* 0x00000001006c7547 */ /* 0x000fea000b800000 */
[----:B------:R-:W-:-:S03]  /*3530*/  UMOV UR7, 0xffffffff ;  /* 0xffffffff00077882 */ /* 0x000fc60000000000 */
[----:B------:R-:W-:Y:S05]  /*3540*/  BRA.DIV UR7, `(.L_x_72) ;  /* 0x0000008e07bc7947 */ /* 0x000fea000b800000 */
[----:B------:R-:W-:-:S13]  /*3550*/  ELECT P6, URZ, PT ;  /* 0x0000000000ff782f */ /* 0x000fda00038c0000 */
.L_x_185:
[----:B------:R-:W-:Y:S05]  /*3560*/  @!P6 BRA `(.L_x_71) ;  /* 0x00000000005ce947 */ /* 0x000fea0003800000 */
[----:B-1----:R-:W1:Y:S02]  /*3570*/  LDS R3, [UR6+0x10] ;  /* 0x00001006ff037984 */ /* 0x002e640008000800 */
[----:B-1----:R-:W-:-:S04]  /*3580*/  SHF.L.U32 R3, R3, 0x1f, RZ ;  /* 0x0000001f03037819 */ /* 0x002fc800000006ff */
[----:B------:R-:W1:Y:S02]  /*3590*/  SYNCS.PHASECHK.TRANS64.TRYWAIT P0, [UR6+0x8], R3 ;  /* 0x00000803ff0075a7 */ /* 0x000e640008001106 */
[----:B-1----:R-:W-:Y:S05]  /*35a0*/  @P0 BRA `(.L_x_73) ;  /* 0x0000000000080947 */ /* 0x002fea0003800000 */
[----:B------:R-:W1:Y:S02]  /*35b0*/  SYNCS.PHASECHK.TRANS64.TRYWAIT P0, [UR6+0x8], R3 ;  /* 0x00000803ff0075a7 */ /* 0x000e640008001106 */
[----:B-1----:R-:W-:Y:S05]  /*35c0*/  @!P0 BRA `(.L_x_74) ;  /* 0x0000008c00bc8947 */ /* 0x002fea0003800000 */
.L_x_73:
[----:B------:R-:W2:Y:S01]  /*35d0*/  LDS R5, [UR37+0x190] ;  /* 0x00019025ff057984 */ /* 0x000ea20008000800 */
[----:B-1----:R-:W-:Y:S02]  /*35e0*/  HFMA2 R2, -RZ, RZ, 0, 5.9604644775390625e-08 ;  /* 0x00000001ff027431 */ /* 0x002fe400000001ff */
[----:B------:R-:W-:Y:S01]  /*35f0*/  IMAD.MOV.U32 R3, RZ, RZ, 0xffff ;  /* 0x0000ffffff037424 */ /* 0x000fe200078e00ff */
[----:B------:R-:W-:Y:S01]  /*3600*/  UPRMT UR7, UR4, 0x654, UR8 ;  /* 0x0000065404077896 */ /* 0x000fe20008000008 */
[----:B--2---:R-:W-:-:S03]  /*3610*/  IMAD.SHL.U32 R4, R5, 0x20, RZ ;  /* 0x0000002005047824 */ /* 0x004fc600078e00ff */
[-C--:B------:R-:W-:Y:S02]  /*3620*/  SHF.L.U32 R3, R3, R5.reuse, RZ ;  /* 0x0000000503037219 */ /* 0x080fe400000006ff */
[----:B------:R-:W-:Y:S01]  /*3630*/  SHF.L.U32 R5, R2, R5, RZ ;  /* 0x0000000502057219 */ /* 0x000fe200000006ff */
[----:B------:R2:W-:Y:S04]  /*3640*/  STS [UR37+0x190], R4 ;  /* 0x00019004ff007988 */ /* 0x0005e80008000825 */
[----:B------:R2:W-:Y:S04]  /*3650*/  ATOMS.OR RZ, [UR6+0x14], R3 ;  /* 0x00001403ffff798c */ /* 0x0005e8000b000006 */
[----:B------:R2:W-:Y:S01]  /*3660*/  ATOMS.OR RZ, [UR6+0x18], R5 ;  /* 0x00001805ffff798c */ /* 0x0005e2000b000006 */
[----:B------:R-:W-:Y:S03]  /*3670*/  SYNCS.ARRIVE.TRANS64.RED.A1T0 RZ, [UR7], RZ ;  /* 0x000000ffffff79a7 */ /* 0x000fe60008100407 */
[----:B------:R2:W-:Y:S01]  /*3680*/  ATOMS.XOR RZ, [UR6+0x10], R2 ;  /* 0x00001002ffff798c */ /* 0x0005e2000b800006 */
[----:B------:R-:W-:Y:S05]  /*3690*/  BRA `(.L_x_71) ;  /* 0x0000000000107947 */ /* 0x000fea0003800000 */
.L_x_64:
[----:B------:R-:W-:-:S05]  /*36a0*/  MOV R2, 0xffffffff ;  /* 0xffffffff00027802 */ /* 0x000fca0000000f00 */
[----:B------:R1:W-:Y:S02]  /*36b0*/  STS [UR37+0x190], R2 ;  /* 0x00019002ff007988 */ /* 0x0003e40008000825 */
[----:B-1----:R-:W-:Y:S02]  /*36c0*/  MOV R2, 0x36e0 ;  /* 0x000036e000027802 */ /* 0x002fe40000000f00 */
[----:B-----5:R-:W-:Y:S05]  /*36d0*/  CALL.REL.NOINC `($__internal_1_$__cuda_sm10x_tcgen05_guardrail_trap_phase_invalid_during_alloc) ;  /* 0x00000094005c7944 */ /* 0x020fea0003c00000 */
.L_x_71:
[----:B------:R-:W-:Y:S05]  /*36e0*/  WARPSYNC.ALL ;  /* 0x0000000000007948 */ /* 0x000fea0003800000 */
[----:B------:R-:W3:Y:S01]  /*36f0*/  S2UR UR8, SR_CgaCtaId ;  /* 0x00000000000879c3 */ /* 0x000ee20000008800 */
[----:B------:R-:W-:Y:S01]  /*3700*/  UMOV UR6, 0x400 ;  /* 0x0000040000067882 */ /* 0x000fe20000000000 */
[----:B------:R-:W-:-:S06]  /*3710*/  NOP ;  /* 0x0000000000007918 */ /* 0x000fcc0000000000 */
[----:B------:R-:W-:Y:S06]  /*3720*/  BAR.ARV 0x6, 0xa0 ;  /* 0x0182800000007b1d */ /* 0x000fec0000002000 */
[----:B------:R-:W-:Y:S01]  /*3730*/  LOP3.LUT R0, R0, 0xffff, RZ, 0xc0, !PT ;  /* 0x0000ffff00007812 */ /* 0x000fe200078ec0ff */
[----:B-1----:R-:W-:Y:S01]  /*3740*/  IMAD.MOV.U32 R9, RZ, RZ, 0x1 ;  /* 0x00000001ff097424 */ /* 0x002fe200078e00ff */
[----:B------:R-:W-:Y:S01]  /*3750*/  LOP3.LUT R8, R8, 0xffff, RZ, 0xc0, !PT ;  /* 0x0000ffff08087812 */ /* 0x000fe200078ec0ff */
[----:B------:R-:W-:Y:S01]  /*3760*/  UMOV UR22, URZ ;  /* 0x000000ff00167c82 */ /* 0x000fe20008000000 */
[----:B------:R-:W-:Y:S01]  /*3770*/  R2UR UR12, R0 ;  /* 0x00000000000c72ca */ /* 0x000fe200000e0000 */
[----:B------:R-:W-:Y:S01]  /*3780*/  UMOV UR21, URZ ;  /* 0x000000ff00157c82 */ /* 0x000fe20008000000 */
[----:B------:R-:W-:Y:S01]  /*3790*/  R2UR UR13, R8 ;  /* 0x00000000080d72ca */ /* 0x000fe200000e0000 */
[----:B------:R-:W-:Y:S01]  /*37a0*/  IMAD.MOV.U32 R8, RZ, RZ, RZ ;  /* 0x000000ffff087224 */ /* 0x000fe200078e00ff */
[----:B------:R-:W-:Y:S01]  /*37b0*/  UMOV UR20, URZ ;  /* 0x000000ff00147c82 */ /* 0x000fe20008000000 */
[----:B------:R-:W-:-:S02]  /*37c0*/  UISETP.NE.AND UP2, UPT, UR5, URZ, UPT ;  /* 0x000000ff0500728c */ /* 0x000fc4000bf45270 */
[----:B---3--:R-:W-:Y:S01]  /*37d0*/  ULEA UR8, UR8, UR6, 0x18 ;  /* 0x0000000608087291 */ /* 0x008fe2000f8ec0ff */
[----:B------:R-:W1:Y:S03]  /*37e0*/  LDCU UR6, c[0x0][0x38c] ;  /* 0x00007180ff0677ac */ /* 0x000e660008000800 */
[----:B------:R-:W-:Y:S02]  /*37f0*/  UIADD3 UR14, UPT, UPT, UR8, 0xc400, URZ ;  /* 0x0000c400080e7890 */ /* 0x000fe4000fffe0ff */
[----:B------:R-:W-:-:S03]  /*3800*/  UIADD3 UR15, UPT, UPT, UR8, 0x22400, URZ ;  /* 0x00022400080f7890 */ /* 0x000fc6000fffe0ff */
[----:B--2---:R-:W2:Y:S01]  /*3810*/  LDS R2, [UR8+0x190] ;  /* 0x00019008ff027984 */ /* 0x004ea20008000800 */
[----:B------:R-:W-:Y:S02]  /*3820*/  USHF.R.U32.HI UR14, URZ, 0x4, UR14 ;  /* 0x00000004ff0e7899 */ /* 0x000fe4000801160e */
[----:B------:R-:W-:Y:S02]  /*3830*/  USHF.R.U32.HI UR15, URZ, 0x4, UR15 ;  /* 0x00000004ff0f7899 */ /* 0x000fe4000801160f */
[----:B------:R-:W-:Y:S02]  /*3840*/  ULOP3.LUT UR14, UR14, 0x3fff, URZ, 0xc0, !UPT ;  /* 0x00003fff0e0e7892 */ /* 0x000fe4000f8ec0ff */
[----:B------:R-:W-:Y:S02]  /*3850*/  ULOP3.LUT UR15, UR15, 0x3fff, URZ, 0xc0, !UPT ;  /* 0x00003fff0f0f7892 */ /* 0x000fe4000f8ec0ff */
[----:B------:R-:W-:Y:S02]  /*3860*/  ULOP3.LUT UR14, UR14, 0x10000, URZ, 0xfc, !UPT ;  /* 0x000100000e0e7892 */ /* 0x000fe4000f8efcff */
[----:B-1----:R-:W-:-:S02]  /*3870*/  UIADD3 UR6, UPT, UPT, UR6, 0x3f, URZ ;  /* 0x0000003f06067890 */ /* 0x002fc4000fffe0ff */
[----:B------:R-:W-:Y:S02]  /*3880*/  ULOP3.LUT UR15, UR15, 0x10000, URZ, 0xfc, !UPT ;  /* 0x000100000f0f7892 */ /* 0x000fe4000f8efcff */
[----:B------:R-:W-:Y:S01]  /*3890*/  USHF.R.S32.HI UR7, URZ, 0x1f, UR6 ;  /* 0x0000001fff077899 */ /* 0x000fe20008011406 */
[----:B------:R-:W-:Y:S01]  /*38a0*/  UMOV UR28, 0x0 ;  /* 0x00000000001c7882 */ /* 0x000fe20000000000 */
[----:B------:R-:W-:Y:S02]  /*38b0*/  UMOV UR29, 0x10400010 ;  /* 0x10400010001d7882 */ /* 0x000fe40000000000 */
[----:B------:R-:W-:Y:S01]  /*38c0*/  ULEA.HI UR7, UR7, UR6, URZ, 0x6 ;  /* 0x0000000607077291 */ /* 0x000fe2000f8f30ff */
[----:B------:R-:W-:Y:S01]  /*38d0*/  UMOV UR26, 0x0 ;  /* 0x00000000001a7882 */ /* 0x000fe20000000000 */
[----:B------:R-:W-:Y:S02]  /*38e0*/  UMOV UR27, 0x10400010 ;  /* 0x10400010001b7882 */ /* 0x000fe40000000000 */
[----:B------:R-:W-:-:S04]  /*38f0*/  USHF.R.S32.HI UR7, URZ, 0x6, UR7 ;  /* 0x00000006ff077899 */ /* 0x000fc80008011407 */
[----:B------:R-:W-:-:S04]  /*3900*/  UISETP.LT.AND UP0, UPT, UR7, 0x1, UPT ;  /* 0x000000010700788c */ /* 0x000fc8000bf01270 */
[----:B------:R-:W-:Y:S01]  /*3910*/  USEL UR23, UR7, 0x1, !UP0 ;  /* 0x0000000107177887 */ /* 0x000fe2000c000000 */
[----:B--2---:R-:W-:Y:S02]  /*3920*/  R2UR UR24, R2 ;  /* 0x00000000021872ca */ /* 0x004fe400000e0000 */
[----:B------:R-:W-:-:S13]  /*3930*/  CS2R R2, SRZ ;  /* 0x0000000000027805 */ /* 0x000fda000001ff00 */
.L_x_82:
[C---:B------:R-:W-:Y:S02]  /*3940*/  LEA R0, R8.reuse, UR8, 0x3 ;  /* 0x0000000808007c11 */ /* 0x040fe4000f8e18ff */
[----:B------:R-:W-:Y:S02]  /*3950*/  SHF.L.U32 R4, R3, 0x1f, RZ ;  /* 0x0000001f03047819 */ /* 0x000fe400000006ff */
[----:B------:R-:W-:Y:S02]  /*3960*/  LEA R5, R8, UR8, 0x4 ;  /* 0x0000000808057c11 */ /* 0x000fe4000f8e20ff */
[----:B------:R-:W1:Y:S02]  /*3970*/  SYNCS.PHASECHK.TRANS64.TRYWAIT P0, [R0+URZ+0x100], R4 ;  /* 0x00010004000075a7 */ /* 0x000e6400080011ff */
[----:B-1-34-:R-:W-:Y:S05]  /*3980*/  @!P0 BRA `(.L_x_75) ;  /* 0x0000008800e48947 */ /* 0x01afea0003800000 */
.L_x_186:
[----:B-1----:R-:W1:Y:S01]  /*3990*/  LDS.128 R4, [R5+0x170] ;  /* 0x0001700005047984 */ /* 0x002e620000000c00 */
[----:B------:R-:W-:Y:S02]  /*39a0*/  VIADD R0, R0, 0x110 ;  /* 0x0000011000007836 */ /* 0x000fe40000000000 */
[----:B------:R-:W-:Y:S01]  /*39b0*/  VIADD R8, R8, 0x1 ;  /* 0x0000000108087836 */ /* 0x000fe20000000000 */
[----:B------:R-:W-:Y:S01]  /*39c0*/  @!PT LDS RZ, [RZ] ;  /* 0x00000000fffff984 */ /* 0x000fe20000000800 */
[----:B------:R-:W-:Y:S01]  /*39d0*/  @!PT LDS RZ, [RZ] ;  /* 0x00000000fffff984 */ /* 0x000fe20000000800 */
[----:B------:R-:W-:Y:S01]  /*39e0*/  @!PT LDS RZ, [RZ] ;  /* 0x00000000fffff984 */ /* 0x000fe20000000800 */
[----:B------:R-:W-:Y:S01]  /*39f0*/  @!PT LDS RZ, [RZ] ;  /* 0x00000000fffff984 */ /* 0x000fe20000000800 */
[----:B------:R2:W-:Y:S06]  /*3a00*/  MEMBAR.ALL.CTA ;  /* 0x0000000000007992 */ /* 0x0005ec0000008000 */
[----:B--2---:R-:W2:Y:S01]  /*3a10*/  FENCE.VIEW.ASYNC.S ;  /* 0x00000000000073c6 */ /* 0x004ea20000000000 */
[----:B------:R-:W-:-:S04]  /*3a20*/  PRMT R0, RZ, 0x654, R0 ;  /* 0x00000654ff007816 */ /* 0x000fc80000000000 */
[----:B--2---:R2:W-:Y:S01]  /*3a30*/  SYNCS.ARRIVE.TRANS64.RED.A1T0 RZ, [R0+URZ], RZ ;  /* 0x000000ff00ff79a7 */ /* 0x0045e200081004ff */
[----:B-1----:R-:W-:Y:S01]  /*3a40*/  LOP3.LUT P1, RZ, R6, 0x1, RZ, 0xc0, !PT ;  /* 0x0000000106ff7812 */ /* 0x002fe2000782c0ff */
[----:B--2---:R-:W-:-:S12]  /*3a50*/  BRA.U UP2, `(.L_x_76) ;  /* 0x0000000102e07547 */ /* 0x004fd8000b800000 */
[----:B------:R-:W1:Y:S01]  /*3a60*/  LDCU UR6, c[0x0][0x38c] ;  /* 0x00007180ff0677ac */ /* 0x000e620008000800 */
[----:B------:R-:W-:Y:S02]  /*3a70*/  PLOP3.LUT P2, PT, PT, PT, PT, 0x80, 0x8 ;  /* 0x000000000008781c */ /* 0x000fe40003f4f070 */
[----:B------:R-:W-:Y:S01]  /*3a80*/  SHF.L.U32 R4, R9, 0x1f, RZ ;  /* 0x0000001f09047819 */ /* 0x000fe200000006ff */
[----:B------:R-:W-:Y:S02]  /*3a90*/  ULEA UR10, UR22, UR8, 0x3 ;  /* 0x00000008160a7291 */ /* 0x000fe4000f8e18ff */
[----:B------:R-:W-:Y:S02]  /*3aa0*/  ULEA UR11, UR22, UR24, 0x8 ;  /* 0x00000018160b7291 */ /* 0x000fe4000f8e40ff */
[----:B-1----:R-:W-:-:S06]  /*3ab0*/  UISETP.GE.AND UP0, UPT, UR6, 0x1, UPT ;  /* 0x000000010600788c */ /* 0x002fcc000bf06270 */
[----:B------:R-:W-:-:S05]  /*3ac0*/  PLOP3.LUT P0, PT, PT, PT, UP0, 0x80, 0x8 ;  /* 0x000000000008781c */ /* 0x000fca0003f0f008 */
[----:B------:R-:W-:-:S08]  /*3ad0*/  @UP0 ULEA UR6, UR21, UR8, 0x3 ;  /* 0x0000000815060291 */ /* 0x000fd0000f8e18ff */
[----:B------:R-:W-:-:S04]  /*3ae0*/  @P0 SHF.L.U32 R0, R2, 0x1f, RZ ;  /* 0x0000001f02000819 */ /* 0x000fc800000006ff */
[----:B------:R1:W2:Y:S01]  /*3af0*/  @P0 SYNCS.PHASECHK.TRANS64.TRYWAIT P2, [UR6], R0 ;  /* 0x00000000ff0005a7 */ /* 0x0002a20008041106 */
[----:B------:R-:W3:Y:S02]  /*3b00*/  SYNCS.PHASECHK.TRANS64.TRYWAIT P0, [UR10+0x130], R4 ;  /* 0x00013004ff0075a7 */ /* 0x000ee4000800110a */
[----:B-123--:R-:W-:Y:S05]  /*3b10*/  @!P0 BRA `(.L_x_77) ;  /* 0x0000008800948947 */ /* 0x00efea0003800000 */
.L_x_188:
[----:B------:R-:W-:Y:S01]  /*3b20*/  UMOV UR19, UR20 ;  /* 0x0000001400137c82 */ /* 0x000fe20008000000 */
[----:B------:R-:W-:Y:S05]  /*3b30*/  BRA.U !UP0, `(.L_x_78) ;  /* 0x0000000108987547 */ /* 0x000fea000b800000 */
[----:B------:R-:W-:Y:S02]  /*3b40*/  UIADD3 UR19, UPT, UPT, UR23, UR20, URZ ;  /* 0x0000001417137290 */ /* 0x000fe4000fffe0ff */
[----:B------:R-:W-:Y:S01]  /*3b50*/  UPLOP3.LUT UP3, UPT, UPT, UPT, UPT, 0x40, 0x4 ;  /* 0x000000000004789c */ /* 0x000fe20003f6e870 */
[----:B------:R-:W-:Y:S01]  /*3b60*/  UMOV UR18, UR7 ;  /* 0x0000000700127c82 */ /* 0x000fe20008000000 */
[----:B------:R-:W-:-:S09]  /*3b70*/  UMOV UR17, UR21 ;  /* 0x0000001500117c82 */ /* 0x000fd20008000000 */
.L_x_81:
[----:B--2---:R-:W-:Y:S01]  /*3b80*/  ULEA UR9, UR17, UR8, 0x3 ;  /* 0x0000000811097291 */ /* 0x004fe2000f8e18ff */
[----:B---3--:R-:W-:Y:S11]  /*3b90*/  @P2 BRA `(.L_x_79) ;  /* 0x00000000000c2947 */ /* 0x008ff60003800000 */
[----:B-1----:R-:W-:Y:S04]  /*3ba0*/  SHF.L.U32 R4, R2, 0x1f, RZ ;  /* 0x0000001f02047819 */ /* 0x002fe800000006ff */
[----:B------:R-:W1:Y:S02]  /*3bb0*/  SYNCS.PHASECHK.TRANS64.TRYWAIT P0, [UR9], R4 ;  /* 0x00000004ff0075a7 */ /* 0x000e640008001109 */
[----:B-1----:R-:W-:Y:S05]  /*3bc0*/  @!P0 BRA `(.L_x_80) ;  /* 0x0000008800808947 */ /* 0x002fea0003800000 */
.L_x_79:
[----:B------:R-:W-:Y:S01]  /*3bd0*/  UISETP.NE.AND UP0, UPT, UR18, 0x1, UPT ;  /* 0x000000011200788c */ /* 0x000fe2000bf05270 */
[----:B------:R-:W-:Y:S01]  /*3be0*/  PLOP3.LUT P2, PT, PT, PT, PT, 0x80, 0x8 ;  /* 0x000000000008781c */ /* 0x000fe20003f4f070 */
[----:B------:R-:W-:Y:S02]  /*3bf0*/  UIADD3 UR21, UPT, UPT, UR17, 0x1, URZ ;  /* 0x0000000111157890 */ /* 0x000fe4000fffe0ff */
[----:B------:R-:W-:Y:S02]  /*3c00*/  ULEA UR30, UR17, UR15, 0x9 ;  /* 0x0000000f111e7291 */ /* 0x000fe4000f8e48ff */
[----:B------:R-:W-:Y:S01]  /*3c10*/  UISETP.NE.AND UP1, UPT, UR21, 0xb, UPT ;  /* 0x0000000b1500788c */ /* 0x000fe2000bf25270 */
[----:B------:R-:W-:Y:S01]  /*3c20*/  PLOP3.LUT P0, PT, PT, PT, UP0, 0x80, 0x8 ;  /* 0x000000000008781c */ /* 0x000fe20003f0f008 */
[----:B------:R-:W-:Y:S02]  /*3c30*/  ULEA UR32, UR17, UR14, 0x9 ;  /* 0x0000000e11207291 */ /* 0x000fe4000f8e48ff */
[----:B------:R-:W-:Y:S02]  /*3c40*/  USEL UR16, URZ, 0x1, UP1 ;  /* 0x00000001ff107887 */ /* 0x000fe40008800000 */
[----:B------:R-:W-:Y:S02]  /*3c50*/  USEL UR21, UR21, URZ, UP1 ;  /* 0x000000ff15157287 */ /* 0x000fe40008800000 */
[----:B------:R-:W-:Y:S02]  /*3c60*/  UIADD3 UR36, UPT, UPT, UR30, 0x2, URZ ;  /* 0x000000021e247890 */ /* 0x000fe4000fffe0ff */
[----:B------:R-:W-:Y:S01]  /*3c70*/  @UP0 ULEA UR6, UR21, UR8, 0x3 ;  /* 0x0000000815060291 */ /* 0x000fe2000f8e18ff */
[----:B------:R-:W-:Y:S01]  /*3c80*/  LOP3.LUT R2, R2, UR16, RZ, 0x3c, !PT ;  /* 0x0000001002027c12 */ /* 0x000fe2000f8e3cff */
[----:B------:R-:W-:Y:S02]  /*3c90*/  UIADD3 UR34, UPT, UPT, UR32, 0x2, URZ ;  /* 0x0000000220227890 */ /* 0x000fe4000fffe0ff */
[----:B------:R-:W-:Y:S01]  /*3ca0*/  UIADD3 UR9, UPT, UPT, UR9, 0x58, URZ ;  /* 0x0000005809097890 */ /* 0x000fe2000fffe0ff */
[----:B-1----:R-:W-:Y:S01]  /*3cb0*/  @P0 SHF.L.U32 R0, R2, 0x1f, RZ ;  /* 0x0000001f02000819 */ /* 0x002fe200000006ff */
[----:B------:R-:W-:Y:S01]  /*3cc0*/  UMOV UR31, 0x80004020 ;  /* 0x80004020001f7882 */ /* 0x000fe20000000000 */
[----:B------:R-:W-:Y:S01]  /*3cd0*/  UMOV UR33, 0x80004020 ;  /* 0x8000402000217882 */ /* 0x000fe20000000000 */
[----:B------:R-:W-:Y:S01]  /*3ce0*/  UMOV UR37, 0x80004020 ;  /* 0x8000402000257882 */ /* 0x000fe20000000000 */
[----:B------:R2:W3:Y:S01]  /*3cf0*/  @P0 SYNCS.PHASECHK.TRANS64.TRYWAIT P2, [UR6], R0 ;  /* 0x00000000ff0005a7 */ /* 0x0004e20008041106 */
[----:B------:R-:W-:Y:S01]  /*3d00*/  UIADD3 UR20, UPT, UPT, UR20, 0x1, URZ ;  /* 0x0000000114147890 */ /* 0x000fe2000fffe0ff */
[----:B------:R2:W-:Y:S01]  /*3d10*/  UTCQMMA.2CTA gdesc[UR32], gdesc[UR30], tmem[UR11], tmem[UR28], idesc[UR29], UP3 ;  /* 0x00ff1c1e200075ea */ /* 0x0005e20009a0030b */
[----:B------:R-:W-:Y:S02]  /*3d20*/  UIADD3 UR18, UPT, UPT, UR18, -0x1, URZ ;  /* 0xffffffff12127890 */ /* 0x000fe4000fffe0ff */
[----:B------:R-:W-:Y:S02]  /*3d30*/  UISETP.NE.AND UP0, UPT, UR20, UR19, UPT ;  /* 0x000000131400728c */ /* 0x000fe4000bf05270 */
[----:B------:R-:W-:Y:S01]  /*3d40*/  UPLOP3.LUT UP3, UPT, UPT, UPT, UPT, 0x80, 0x8 ;  /* 0x000000000008789c */ /* 0x000fe20003f6f070 */
[----:B------:R-:W-:Y:S01]  /*3d50*/  UMOV UR35, 0x80004020 ;  /* 0x8000402000237882 */ /* 0x000fe20000000000 */
[----:B------:R-:W-:Y:S01]  /*3d60*/  UMOV UR17, UR21 ;  /* 0x0000001500117c82 */ /* 0x000fe20008000000 */
[----:B------:R2:W-:Y:S01]  /*3d70*/  UTCQMMA.2CTA gdesc[UR34], gdesc[UR36], tmem[UR11], tmem[UR26], idesc[UR27], UPT ;  /* 0x00ff1a24220075ea */ /* 0x0005e2000ba0030b */
[----:B------:R2:W-:Y:S03]  /*3d80*/  UTCBAR.2CTA.MULTICAST [UR9], URZ, UR13 ;  /* 0x000000ff090073e9 */ /* 0x0005e6000820080d */
[----:B------:R-:W-:Y:S05]  /*3d90*/  BRA.U UP0, `(.L_x_81) ;  /* 0xfffffffd00787547 */ /* 0x000fea000b83ffff */
.L_x_78:
[----:B------:R-:W-:Y:S01]  /*3da0*/  UIADD3 UR10, UPT, UPT, UR10, 0x120, URZ ;  /* 0x000001200a0a7890 */ /* 0x000fe2000fffe0ff */
[----:B------:R-:W-:-:S08]  /*3db0*/  UMOV UR20, UR19 ;  /* 0x0000001300147c82 */ /* 0x000fd00008000000 */
[----:B------:R4:W-:Y:S01]  /*3dc0*/  UTCBAR.2CTA.MULTICAST [UR10], URZ, UR12 ;  /* 0x000000ff0a0073e9 */ /* 0x0009e2000820080c */
[----:B------:R-:W-:Y:S02]  /*3dd0*/  NOP ;  /* 0x0000000000007918 */ /* 0x000fe40000000000 */
.L_x_76:
[----:B------:R-:W-:Y:S01]  /*3de0*/  UIADD3 UR22, UPT, UPT, UR22, 0x1, URZ ;  /* 0x0000000116167890 */ /* 0x000fe2000fffe0ff */
[----:B------:R-:W-:-:S03]  /*3df0*/  ISETP.NE.AND P0, PT, R8, 0x2, PT ;  /* 0x000000020800780c */ /* 0x000fc60003f05270 */
[----:B------:R-:W-:Y:S01]  /*3e00*/  UISETP.NE.AND UP0, UPT, UR22, 0x2, UPT ;  /* 0x000000021600788c */ /* 0x000fe2000bf05270 */
[----:B-12---:R-:W-:Y:S02]  /*3e10*/  SEL R0, RZ, 0x1, P0 ;  /* 0x00000001ff007807 */ /* 0x006fe40000000000 */
[----:B------:R-:W-:Y:S01]  /*3e20*/  SEL R8, R8, RZ, P0 ;  /* 0x000000ff08087207 */ /* 0x000fe20000000000 */
[----:B------:R-:W-:Y:S01]  /*3e30*/  USEL UR6, URZ, 0x1, UP0 ;  /* 0x00000001ff067887 */ /* 0x000fe20008000000 */
[----:B------:R-:W-:Y:S01]  /*3e40*/  LOP3.LUT R3, R3, R0, RZ, 0x3c, !PT ;  /* 0x0000000003037212 */ /* 0x000fe200078e3cff */
[----:B------:R-:W-:-:S04]  /*3e50*/  USEL UR22, UR22, URZ, UP0 ;  /* 0x000000ff16167287 */ /* 0x000fc80008000000 */
[----:B------:R-:W-:Y:S01]  /*3e60*/  LOP3.LUT R9, R9, UR6, RZ, 0x3c, !PT ;  /* 0x0000000609097c12 */ /* 0x000fe2000f8e3cff */
[----:B------:R-:W-:Y:S07]  /*3e70*/  @P1 BRA `(.L_x_82) ;  /* 0xfffffff800b01947 */ /* 0x000fee000383ffff */
[----:B------:R-:W1:Y:S01]  /*3e80*/  S2UR UR6, SR_CgaCtaId ;  /* 0x00000000000679c3 */ /* 0x000e620000008800 */
[----:B------:R-:W-:Y:S01]  /*3e90*/  ELECT P0, URZ, PT ;  /* 0x0000000000ff782f */ /* 0x000fe20003800000 */
[----:B------:R-:W-:Y:S01]  /*3ea0*/  HFMA2 R0, -RZ, RZ, 0, 5.9604644775390625e-08 ;  /* 0x00000001ff007431 */ /* 0x000fe200000001ff */
[----:B------:R-:W-:-:S05]  /*3eb0*/  UMOV UR7, 0x40 ;  /* 0x0000004000077882 */ /* 0x000fca0000000000 */
[----:B------:R-:W-:Y:S01]  /*3ec0*/  UVIRTCOUNT.DEALLOC.SMPOOL 0x80 ;  /* 0x000000800000784c */ /* 0x000fe20000000000 */
[----:B------:R-:W-:Y:S02]  /*3ed0*/  UISETP.NE.AND UP0, UPT, UR5, URZ, UPT ;  /* 0x000000ff0500728c */ /* 0x000fe4000bf05270 */
[----:B-1----:R-:W-:-:S09]  /*3ee0*/  ULEA UR6, UR6, UR7, 0x18 ;  /* 0x0000000706067291 */ /* 0x002fd2000f8ec0ff */
[----:B------:R1:W-:Y:S01]  /*3ef0*/  @P0 STS.U8 [UR6+0x1c], R0 ;  /* 0x00001c00ff000988 */ /* 0x0003e20008000006 */
[----:B------:R-:W-:Y:S05]  /*3f00*/  BRA.U UP0, `(.L_x_83) ;  /* 0x0000000100587547 */ /* 0x000fea000b800000 */
[----:B------:R-:W-:Y:S01]  /*3f10*/  UIADD3 UR7, UPT, UPT, UR8, 0x130, URZ ;  /* 0x0000013008077890 */ /* 0x000fe2000fffe0ff */
[----:B------:R-:W-:-:S03]  /*3f20*/  SHF.L.U32 R2, R9, 0x1f, RZ ;  /* 0x0000001f09027819 */ /* 0x000fc600000006ff */
[----:B------:R-:W-:-:S09]  /*3f30*/  ULEA UR5, UR22, UR7, 0x3 ;  /* 0x0000000716057291 */ /* 0x000fd2000f8e18ff */
[----:B------:R-:W2:Y:S02]  /*3f40*/  SYNCS.PHASECHK.TRANS64.TRYWAIT P0, [UR5], R2 ;  /* 0x00000002ff0075a7 */ /* 0x000ea40008001105 */
[----:B--2---:R-:W-:Y:S05]  /*3f50*/  @!P0 BRA `(.L_x_84) ;  /* 0x0000008400b48947 */ /* 0x004fea0003800000 */
.L_x_191:
[----:B------:R-:W-:-:S04]  /*3f60*/  UIADD3 UR9, UPT, UPT, UR22, 0x1, URZ ;  /* 0x0000000116097890 */ /* 0x000fc8000fffe0ff */
[----:B------:R-:W-:-:S04]  /*3f70*/  UISETP.NE.AND UP1, UPT, UR9, 0x2, UPT ;  /* 0x000000020900788c */ /* 0x000fc8000bf25270 */
[----:B------:R-:W-:Y:S02]  /*3f80*/  USEL UR5, URZ, 0x1, UP1 ;  /* 0x00000001ff057887 */ /* 0x000fe40008800000 */
[----:B------:R-:W-:-:S04]  /*3f90*/  USEL UR9, UR9, URZ, UP1 ;  /* 0x000000ff09097287 */ /* 0x000fc80008800000 */
[----:B------:R-:W-:Y:S01]  /*3fa0*/  ULEA UR9, UR9, UR7, 0x3 ;  /* 0x0000000709097291 */ /* 0x000fe2000f8e18ff */
[----:B-1----:R-:W-:-:S04]  /*3fb0*/  LOP3.LUT R2, R9, UR5, RZ, 0x3c, !PT ;  /* 0x0000000509027c12 */ /* 0x002fc8000f8e3cff */
[----:B------:R-:W-:Y:S01]  /*3fc0*/  SHF.L.U32 R2, R2, 0x1f, RZ ;  /* 0x0000001f02027819 */ /* 0x000fe200000006ff */
[----:B------:R-:W-:-:S04]  /*3fd0*/  IMAD.U32 R0, RZ, RZ, UR9 ;  /* 0x00000009ff007e24 */ /* 0x000fc8000f8e00ff */
[----:B------:R1:W2:Y:S03]  /*3fe0*/  SYNCS.PHASECHK.TRANS64.TRYWAIT P0, [R0+URZ], R2 ;  /* 0x00000002000075a7 */ /* 0x0002a600080011ff */
[----:B--2---:R-:W-:Y:S05]  /*3ff0*/  @!P0 NANOSLEEP.SYNCS 0x989680 ;  /* 0x009896800000895d */ /* 0x004fea0003900000 */
[----:B------:R-:W2:Y:S02]  /*4000*/  @!P0 SYNCS.PHASECHK.TRANS64 P0, [R0+URZ], R2 ;  /* 0x00000002000085a7 */ /* 0x000ea400080010ff */
[----:B--2---:R-:W-:Y:S05]  /*4010*/  @P0 BRA `(.L_x_85) ;  /* 0x0000000000200947 */ /* 0x004fea0003800000 */
.L_x_86:
[----:B--2---:R2:W1:Y:S02]  /*4020*/  SYNCS.PHASECHK.TRANS64.TRYWAIT P0, [R0+URZ], R2 ;  /* 0x00000002000075a7 */ /* 0x00446400080011ff */
[----:B-1----:R-:W-:Y:S05]  /*4030*/  @!P0 NANOSLEEP.SYNCS 0x989680 ;  /* 0x009896800000895d */ /* 0x002fea0003900000 */
[----:B------:R-:W1:Y:S02]  /*4040*/  @!P0 SYNCS.PHASECHK.TRANS64 P0, [R0+URZ], R2 ;  /* 0x00000002000085a7 */ /* 0x000e6400080010ff */
[----:B-1----:R-:W-:Y:S05]  /*4050*/  @!P0 BRA `(.L_x_86) ;  /* 0xfffffffc00f08947 */ /* 0x002fea000383ffff */
[----:B------:R-:W-:Y:S05]  /*4060*/  BRA `(.L_x_85) ;  /* 0x00000000000c7947 */ /* 0x000fea0003800000 */
.L_x_83:
[----:B------:R-:W-:-:S04]  /*4070*/  UIADD3 UR5, UPT, UPT, UR8, 0x160, URZ ;  /* 0x0000016008057890 */ /* 0x000fc8000fffe0ff */
[----:B------:R-:W-:-:S09]  /*4080*/  UPRMT UR5, UR4, 0x654, UR5 ;  /* 0x0000065404057896 */ /* 0x000fd20008000005 */
[----:B------:R-:W-:Y:S03]  /*4090*/  SYNCS.ARRIVE.TRANS64.RED.A1T0 RZ, [UR5], RZ ;  /* 0x000000ffffff79a7 */ /* 0x000fe60008100405 */
.L_x_85:
[----:B-12---:R-:W-:Y:S01]  /*40a0*/  SHF.L.U32 R2, RZ, 0x1f, RZ ;  /* 0x0000001fff027819 */ /* 0x006fe200000006ff */
[----:B------:R-:W-:Y:S01]  /*40b0*/  UIADD3 UR5, UPT, UPT, UR8, 0x160, URZ ;  /* 0x0000016008057890 */ /* 0x000fe2000fffe0ff */
[----:B------:R-:W-:Y:S02]  /*40c0*/  PLOP3.LUT P0, PT, PT, PT, UP0, 0x80, 0x8 ;  /* 0x000000000008781c */ /* 0x000fe40003f0f008 */
[----:B------:R-:W1:Y:S02]  /*40d0*/  SYNCS.PHASECHK.TRANS64.TRYWAIT P1, [UR8+0x160], R2 ;  /* 0x00016002ff0075a7 */ /* 0x000e640008021108 */
[----:B-1----:R-:W-:Y:S09]  /*40e0*/  @!P1 BRA `(.L_x_87) ;  /* 0x0000008400689947 */ /* 0x002ff20003800000 */
.L_x_193:
[----:B------:R-:W-:Y:S01]  /*40f0*/  @!UP0 UPRMT UR5, UR4, 0x654, UR5 ;  /* 0x0000065404058896 */ /* 0x000fe20008000005 */
[----:B------:R-:W-:Y:S02]  /*4100*/  UMOV UR8, 0xffff ;  /* 0x0000ffff00087882 */ /* 0x000fe40000000000 */
[----:B------:R-:W-:-:S06]  /*4110*/  UMOV UR4, 0x1 ;  /* 0x0000000100047882 */ /* 0x000fcc0000000000 */
[----:B------:R-:W-:Y:S01]  /*4120*/  @!P0 SYNCS.ARRIVE.TRANS64.RED.A1T0 RZ, [UR5], RZ ;  /* 0x000000ffffff89a7 */ /* 0x000fe20008100405 */
[----:B------:R-:W-:Y:S01]  /*4130*/  NOP ;  /* 0x0000000000007918 */ /* 0x000fe20000000000 */
[----:B-1----:R-:W1:Y:S01]  /*4140*/  LDS R0, [UR6+0x14] ;  /* 0x00001406ff007984 */ /* 0x002e620008000800 */
[----:B------:R-:W-:-:S04]  /*4150*/  ULOP3.LUT UR5, UR24, 0xffff, URZ, 0xc0, !UPT ;  /* 0x0000ffff18057892 */ /* 0x000fc8000f8ec0ff */
[----:B------:R-:W-:-:S04]  /*4160*/  USHF.R.U32.HI UR5, URZ, 0x5, UR5 ;  /* 0x00000005ff057899 */ /* 0x000fc80008011605 */
[----:B------:R-:W-:Y:S02]  /*4170*/  USHF.L.U32 UR8, UR8, UR5, URZ ;  /* 0x0000000508087299 */ /* 0x000fe400080006ff */
[----:B------:R-:W-:-:S04]  /*4180*/  USHF.L.U32 UR4, UR4, UR5, URZ ;  /* 0x0000000504047299 */ /* 0x000fc800080006ff */
[----:B-1----:R-:W-:-:S04]  /*4190*/  LOP3.LUT R0, R0, UR8, RZ, 0xc0, !PT ;  /* 0x0000000800007c12 */ /* 0x002fc8000f8ec0ff */
[----:B------:R-:W-:-:S13]  /*41a0*/  ISETP.NE.AND P0, PT, R0, UR8, PT ;  /* 0x0000000800007c0c */ /* 0x000fda000bf05270 */
[----:B------:R-:W-:Y:S05]  /*41b0*/  @P0 BRA `(.L_x_88) ;  /* 0x0000000000580947 */ /* 0x000fea0003800000 */
[----:B------:R-:W1:Y:S02]  /*41c0*/  LDS R0, [UR6+0x18] ;  /* 0x00001806ff007984 */ /* 0x000e640008000800 */
[----:B-1----:R-:W-:-:S04]  /*41d0*/  LOP3.LUT R0, R0, UR4, RZ, 0xc0, !PT ;  /* 0x0000000400007c12 */ /* 0x002fc8000f8ec0ff */
[----:B------:R-:W-:-:S13]  /*41e0*/  ISETP.NE.AND P0, PT, R0, UR4, PT ;  /* 0x0000000400007c0c */ /* 0x000fda000bf05270 */
[----:B------:R-:W-:Y:S05]  /*41f0*/  @P0 BRA `(.L_x_89) ;  /* 0x00000000003c0947 */ /* 0x000fea0003800000 */
[----:B------:R-:W1:Y:S01]  /*4200*/  S2R R2, SR_LANEID ;  /* 0x0000000000027919 */ /* 0x000e620000000000 */
[----:B------:R-:W-:Y:S01]  /*4210*/  ULOP3.LUT UR8, URZ, UR8, URZ, 0x33, !UPT ;  /* 0x00000008ff087292 */ /* 0x000fe2000f8e33ff */
[----:B------:R-:W-:Y:S02]  /*4220*/  VOTEU.ANY UR7, UPT, PT ;  /* 0x0000000000077886 */ /* 0x000fe400038e0100 */
[----:B------:R-:W-:-:S03]  /*4230*/  UFLO.U32 UR7, UR7 ;  /* 0x00000007000772bd */ /* 0x000fc600080e0000 */
[----:B------:R-:W-:-:S04]  /*4240*/  IMAD.U32 R0, RZ, RZ, UR8 ;  /* 0x00000008ff007e24 */ /* 0x000fc8000f8e00ff */
[----:B------:R2:W3:Y:S02]  /*4250*/  REDUX UR5, R0 ;  /* 0x00000000000573c4 */ /* 0x0004e40000000000 */
[----:B------:R1:W-:Y:S02]  /*4260*/  UTCATOMSWS.AND URZ, UR8 ;  /* 0x0000000800ff79e3 */ /* 0x0003e40008000000 */
[----:B-1----:R-:W-:Y:S02]  /*4270*/  ISETP.EQ.U32.AND P0, PT, R2, UR7, PT ;  /* 0x0000000702007c0c */ /* 0x002fe4000bf02070 */
[----:B--2---:R-:W-:Y:S02]  /*4280*/  LOP3.LUT R0, RZ, UR4, RZ, 0x33, !PT ;  /* 0x00000004ff007c12 */ /* 0x004fe4000f8e33ff */
[----:B---3--:R-:W-:Y:S02]  /*4290*/  MOV R2, UR5 ;  /* 0x0000000500027c02 */ /* 0x008fe40008000f00 */
[----:B------:R-:W1:Y:S07]  /*42a0*/  REDUX UR4, R0 ;  /* 0x00000000000473c4 */ /* 0x000e6e0000000000 */
[----:B------:R2:W-:Y:S01]  /*42b0*/  @P0 ATOMS.AND RZ, [UR6+0x14], R2 ;  /* 0x00001402ffff098c */ /* 0x0005e2000a800006 */
[----:B-1----:R-:W-:-:S05]  /*42c0*/  IMAD.U32 R0, RZ, RZ, UR4 ;  /* 0x00000004ff007e24 */ /* 0x002fca000f8e00ff */
[----:B------:R2:W-:Y:S01]  /*42d0*/  @P0 ATOMS.AND RZ, [UR6+0x18], R0 ;  /* 0x00001800ffff098c */ /* 0x0005e2000a800006 */
[----:B------:R-:W-:Y:S05]  /*42e0*/  BRA `(.L_x_90) ;  /* 0x0000000000147947 */ /* 0x000fea0003800000 */
.L_x_89:
[----:B------:R-:W-:Y:S02]  /*42f0*/  MOV R2, 0x4310 ;  /* 0x0000431000027802 */ /* 0x000fe40000000f00 */
[----:B---345:R-:W-:Y:S05]  /*4300*/  CALL.REL.NOINC `($__internal_0_$__cuda_sm10x_tcgen05_guardrail_trap_col_being_dealloced_not_returned_by_alloc) ;  /* 0x0000008800447944 */ /* 0x038fea0003c00000 */
[----:B------:R-:W-:Y:S05]  /*4310*/  BRA `(.L_x_90) ;  /* 0x0000000000087947 */ /* 0x000fea0003800000 */
.L_x_88:
[----:B------:R-:W-:Y:S02]  /*4320*/  MOV R2, 0x4340 ;  /* 0x0000434000027802 */ /* 0x000fe40000000f00 */
[----:B---345:R-:W-:Y:S05]  /*4330*/  CALL.REL.NOINC `($__internal_2_$__cuda_sm10x_tcgen05_guardrail_trap_unallocated_columns_being_dealloced) ;  /* 0x0000008800507944 */ /* 0x038fea0003c00000 */
.L_x_90:
[----:B------:R-:W-:Y:S01]  /*4340*/  NOP ;  /* 0x0000000000007918 */ /* 0x000fe20000000000 */
[----:B----4-:R-:W-:Y:S05]  /*4350*/  EXIT ;  /* 0x000000000000794d */ /* 0x010fea0003800000 */
.L_x_63:
[----:B------:R-:W-:-:S09]  /*4360*/  UISETP.NE.OR UP5, UPT, UR10, 0x3, UP5 ;  /* 0x000000030a00788c */ /* 0x000fd2000afa5670 */
[----:B------:R-:W-:Y:S05]  /*4370*/  BRA.U UP5, `(.L_x_91) ;  /* 0x0000001105087547 */ /* 0x000fea000b800000 */
[----:B------:R-:W1:Y:S01]  /*4380*/  LDC R0, c[0x0][0xb30] ;  /* 0x0002cc00ff007b82 */ /* 0x000e620000000800 */
[----:B------:R-:W2:Y:S01]  /*4390*/  LDCU.64 UR8, c[0x0][0x888] ;  /* 0x00011100ff0877ac */ /* 0x000ea20008000a00 */
[----:B------:R-:W-:Y:S02]  /*43a0*/  HFMA2 R27, -RZ, RZ, 0, 0 ;  /* 0x00000000ff1b7431 */ /* 0x000fe400000001ff */
[----:B------:R-:W-:Y:S01]  /*43b0*/  IMAD.MOV.U32 R29, RZ, RZ, 0x1 ;  /* 0x00000001ff1d7424 */ /* 0x000fe200078e00ff */
[----:B------:R-:W-:Y:S01]  /*43c0*/  MOV R25, 0x2000 ;  /* 0x0000200000197802 */ /* 0x000fe20000000f00 */
[----:B------:R-:W3:Y:S01]  /*43d0*/  LDCU.64 UR4, c[0x0][0x890] ;  /* 0x00011200ff0477ac */ /* 0x000ee20008000a00 */
[----:B------:R-:W-:Y:S01]  /*43e0*/  IMAD.MOV.U32 R28, RZ, RZ, RZ ;  /* 0x000000ffff1c7224 */ /* 0x000fe200078e00ff */
[----:B------:R-:W4:Y:S01]  /*43f0*/  LDC R24, c[0x0][0x370] ;  /* 0x0000dc00ff187b82 */ /* 0x000f220000000800 */
[----:B------:R-:W-:Y:S01]  /*4400*/  UMOV UR6, 0x400 ;  /* 0x0000040000067882 */ /* 0x000fe20000000000 */
[----:B------:R-:W-:-:S02]  /*4410*/  UPLOP3.LUT UP1, UPT, UPT, UPT, UPT, 0x40, 0x4 ;  /* 0x000000000004789c */ /* 0x000fc40003f2e870 */
[----:B------:R-:W-:-:S04]  /*4420*/  ULEA UR6, UR37, UR6, 0x18 ;  /* 0x0000000625067291 */ /* 0x000fc8000f8ec0ff */
[----:B------:R-:W4:Y:S01]  /*4430*/  LDC R3, c[0x0][0xb0c] ;  /* 0x0002c300ff037b82 */ /* 0x000f220000000800 */
[----:B------:R-:W-:Y:S02]  /*4440*/  UIADD3 UR13, UPT, UPT, UR6, 0xc8, URZ ;  /* 0x000000c8060d7890 */ /* 0x000fe4000fffe0ff */
[----:B--2---:R-:W-:Y:S02]  /*4450*/  UISETP.NE.U32.AND UP2, UPT, UR8, URZ, UPT ;  /* 0x000000ff0800728c */ /* 0x004fe4000bf45070 */
[----:B------:R-:W-:Y:S02]  /*4460*/  UIADD3 UR33, UPT, UPT, UR6, 0xb0, URZ ;  /* 0x000000b006217890 */ /* 0x000fe4000fffe0ff */
[----:B---3--:R-:W-:Y:S01]  /*4470*/  UISETP.NE.U32.AND UP3, UPT, UR4, URZ, UPT ;  /* 0x000000ff0400728c */ /* 0x008fe2000bf65070 */
[----:B------:R-:W2:Y:S01]  /*4480*/  LDC R18, c[0x0][0xb20] ;  /* 0x0002c800ff127b82 */ /* 0x000ea20000000800 */
[----:B-1----:R-:W-:Y:S01]  /*4490*/  ISETP.NE.AND P1, PT, R0, 0x1, PT ;  /* 0x000000010000780c */ /* 0x002fe20003f25270 */
[----:B------:R-:W-:-:S02]  /*44a0*/  UISETP.NE.AND.EX UP2, UPT, UR9, URZ, UPT, UP2 ;  /* 0x000000ff0900728c */ /* 0x000fc4000bf45320 */
[----:B------:R-:W-:Y:S02]  /*44b0*/  UIADD3 UR25, UPT, UPT, UR6, 0xb8, URZ ;  /* 0x000000b806197890 */ /* 0x000fe4000fffe0ff */
[----:B------:R-:W-:Y:S02]  /*44c0*/  UIADD3 UR17, UPT, UPT, UR6, 0xc0, URZ ;  /* 0x000000c006117890 */ /* 0x000fe4000fffe0ff */
[----:B------:R-:W1:Y:S01]  /*44d0*/  LDC.64 R30, c[0x0][0x348] ;  /* 0x0000d200ff1e7b82 */ /* 0x000e620000000a00 */
[----:B------:R-:W-:Y:S02]  /*44e0*/  UPRMT UR13, UR37, 0x654, UR13 ;  /* 0x00000654250d7896 */ /* 0x000fe4000800000d */
[----:B------:R-:W-:-:S05]  /*44f0*/  UISETP.NE.AND.EX UP3, UPT, UR5, URZ, UPT, UP3 ;  /* 0x000000ff0500728c */ /* 0x000fca000bf65330 */
[----:B------:R-:W3:Y:S08]  /*4500*/  LDC.64 R16, c[0x0][0xb10] ;  /* 0x0002c400ff107b82 */ /* 0x000ef00000000a00 */
[----:B------:R-:W1:Y:S08]  /*4510*/  LDC.64 R6, c[0x0][0xb18] ;  /* 0x0002c600ff067b82 */ /* 0x000e700000000a00 */
[----:B------:R-:W1:Y:S08]  /*4520*/  LDC.64 R4, c[0x0][0xb28] ;  /* 0x0002ca00ff047b82 */ /* 0x000e700000000a00 */
[----:B--2-4-:R-:W1:Y:S02]  /*4530*/  LDC R19, c[0x0][0x374] ;  /* 0x0000dd00ff137b82 */ /* 0x014e640000000800 */
.L_x_102:
[C---:B------:R-:W-:Y:S02]  /*4540*/  LEA R0, R28.reuse, UR6, 0x3 ;  /* 0x000000061c007c11 */ /* 0x040fe4000f8e18ff */
[----:B------:R-:W-:Y:S02]  /*4550*/  SHF.L.U32 R2, R27, 0x1f, RZ ;  /* 0x0000001f1b027819 */ /* 0x000fe400000006ff */
[----:B------:R-:W-:Y:S02]  /*4560*/  LEA R20, R28, UR6, 0x4 ;  /* 0x000000061c147c11 */ /* 0x000fe4000f8e20ff */
[----:B--2---:R-:W2:Y:S02]  /*4570*/  SYNCS.PHASECHK.TRANS64.TRYWAIT P0, [R0+URZ+0x100], R2 ;  /* 0x00010002000075a7 */ /* 0x004ea400080011ff */
[----:B--2---:R-:W-:Y:S05]  /*4580*/  @!P0 BRA `(.L_x_92) ;  /* 0x0000008000588947 */ /* 0x004fea0003800000 */
.L_x_194:
[----:B------:R-:W-:Y:S01]  /*4590*/  ISETP.GE.AND P0, PT, R72, 0x1, PT ;  /* 0x000000014800780c */ /* 0x000fe20003f06270 */
[----:B------:R-:W4:Y:S01]  /*45a0*/  LDS.128 R20, [R20+0x170] ;  /* 0x0001700014147984 */ /* 0x000f220000000c00 */
[----:B--2---:R-:W-:Y:S01]  /*45b0*/  VIADD R0, R0, 0x110 ;  /* 0x0000011000007836 */ /* 0x004fe20000000000 */
[----:B------:R-:W-:Y:S01]  /*45c0*/  @!PT LDS RZ, [RZ] ;  /* 0x00000000fffff984 */ /* 0x000fe20000000800 */
[----:B------:R-:W-:Y:S01]  /*45d0*/  @!PT LDS RZ, [RZ] ;  /* 0x00000000fffff984 */ /* 0x000fe20000000800 */
[----:B------:R-:W-:Y:S01]  /*45e0*/  @!PT LDS RZ, [RZ] ;  /* 0x00000000fffff984 */ /* 0x000fe20000000800 */
[----:B------:R-:W-:Y:S01]  /*45f0*/  @!PT LDS RZ, [RZ] ;  /* 0x00000000fffff984 */ /* 0x000fe20000000800 */
[----:B------:R2:W-:Y:S06]  /*4600*/  MEMBAR.ALL.CTA ;  /* 0x0000000000007992 */ /* 0x0005ec0000008000 */
[----:B--2---:R-:W2:Y:S01]  /*4610*/  FENCE.VIEW.ASYNC.S ;  /* 0x00000000000073c6 */ /* 0x004ea20000000000 */
[----:B------:R-:W-:Y:S04]  /*4620*/  PRMT R0, RZ, 0x654, R0 ;  /* 0x00000654ff007816 */ /* 0x000fe80000000000 */
[----:B--2---:R2:W-:Y:S01]  /*4630*/  SYNCS.ARRIVE.TRANS64.RED.A1T0 RZ, [R0+URZ], RZ ;  /* 0x000000ff00ff79a7 */ /* 0x0045e200081004ff */
[----:B----4-:R-:W-:Y:S11]  /*4640*/  LOP3.LUT P3, RZ, R22, 0x1, RZ, 0xc0, !PT ;  /* 0x0000000116ff7812 */ /* 0x010ff6000786c0ff */
[----:B------:R-:W-:Y:S02]  /*4650*/  @!UPT UIADD3 URZ, UPT, UPT, URZ, URZ, URZ ;  /* 0x000000fffffff290 */ /* 0x000fe4000fffe0ff */
[----:B------:R-:W-:Y:S02]  /*4660*/  @P3 MOV R11, R20 ;  /* 0x00000014000b3202 */ /* 0x000fe40000000f00 */
[----:B------:R-:W-:Y:S01]  /*4670*/  @P3 LOP3.LUT R10, R21, 0xffff, RZ, 0xc0, !PT ;  /* 0x0000ffff150a3812 */ /* 0x000fe200078ec0ff */
[----:B--2---:R-:W-:Y:S06]  /*4680*/  @!P0 BRA `(.L_x_93) ;  /* 0x0000000000a48947 */ /* 0x004fec0003800000 */
[-C--:B-1----:R-:W-:Y:S01]  /*4690*/  IMAD.HI.U32 R0, R19, R7.reuse, RZ ;  /* 0x0000000713007227 */ /* 0x082fe200078e00ff */
[----:B------:R-:W-:Y:S02]  /*46a0*/  ISETP.NE.AND P0, PT, R6, 0x1, PT ;  /* 0x000000010600780c */ /* 0x000fe40003f05270 */
[----:B------:R-:W-:Y:S01]  /*46b0*/  ISETP.NE.AND P2, PT, R72, 0x1, PT ;  /* 0x000000014800780c */ /* 0x000fe20003f45270 */
[----:B---3--:R-:W-:Y:S01]  /*46c0*/  IMAD.HI.U32 R9, R24, R16, RZ ;  /* 0x0000001018097227 */ /* 0x008fe200078e00ff */
[----:B------:R-:W-:Y:S02]  /*46d0*/  SHF.R.U32.HI R0, RZ, R18, R0 ;  /* 0x00000012ff007219 */ /* 0x000fe40000011600 */
[----:B------:R-:W-:Y:S01]  /*46e0*/  ISETP.NE.AND P4, PT, R3, 0x1, PT ;  /* 0x000000010300780c */ /* 0x000fe20003f85270 */
[----:B------:R-:W-:Y:S01]  /*46f0*/  IMAD.HI.U32 R13, R10, R7, RZ ;  /* 0x000000070a0d7227 */ /* 0x000fe200078e00ff */
[----:B------:R-:W-:Y:S02]  /*4700*/  SHF.R.U32.HI R9, RZ, R17, R9 ;  /* 0x00000011ff097219 */ /* 0x000fe40000011609 */
[----:B------:R-:W-:Y:S01]  /*4710*/  SEL R0, R19, R0, !P0 ;  /* 0x0000000013007207 */ /* 0x000fe20004000000 */
[----:B------:R-:W-:Y:S01]  /*4720*/  IMAD.HI.U32 R12, R11, R16, RZ ;  /* 0x000000100b0c7227 */ /* 0x000fe200078e00ff */
[----:B------:R-:W-:Y:S03]  /*4730*/  SEL R9, R24, R9, !P4 ;  /* 0x0000000918097207 */ /* 0x000fe60006000000 */
[-C--:B------:R-:W-:Y:S01]  /*4740*/  IMAD.HI.U32 R8, R0, R4.reuse, RZ ;  /* 0x0000000400087227 */ /* 0x080fe200078e00ff */
[----:B------:R-:W-:Y:S03]  /*4750*/  SHF.R.U32.HI R12, RZ, R17, R12 ;  /* 0x00000011ff0c7219 */ /* 0x000fe6000001160c */
[----:B------:R-:W-:Y:S01]  /*4760*/  IMAD.HI.U32 R2, R9, R4, RZ ;  /* 0x0000000409027227 */ /* 0x000fe200078e00ff */
[-C--:B------:R-:W-:Y:S02]  /*4770*/  @P2 SHF.R.U32.HI R0, RZ, R5.reuse, R8 ;  /* 0x00000005ff002219 */ /* 0x080fe40000011608 */
[----:B------:R-:W-:Y:S02]  /*4780*/  SHF.R.U32.HI R8, RZ, R18, R13 ;  /* 0x00000012ff087219 */ /* 0x000fe4000001160d */
[----:B------:R-:W-:Y:S01]  /*4790*/  @P2 SHF.R.U32.HI R9, RZ, R5, R2 ;  /* 0x00000005ff092219 */ /* 0x000fe20000011602 */
[----:B------:R-:W-:Y:S01]  /*47a0*/  IMAD R0, R72, R0, RZ ;  /* 0x0000000048007224 */ /* 0x000fe200078e02ff */
[----:B------:R-:W-:Y:S02]  /*47b0*/  SEL R8, R10, R8, !P0 ;  /* 0x000000080a087207 */ /* 0x000fe40004000000 */
[----:B------:R-:W-:Y:S01]  /*47c0*/  SEL R2, R11, R12, !P4 ;  /* 0x0000000c0b027207 */ /* 0x000fe20006000000 */
[----:B------:R-:W-:Y:S01]  /*47d0*/  IMAD R12, R72, R9, RZ ;  /* 0x00000009480c7224 */ /* 0x000fe200078e02ff */
[C---:B------:R-:W-:Y:S01]  /*47e0*/  ISETP.GE.AND P0, PT, R8.reuse, R0, PT ;  /* 0x000000000800720c */ /* 0x040fe20003f06270 */
[----:B------:R-:W-:Y:S03]  /*47f0*/  IMAD.HI.U32 R0, R8, R4, RZ ;  /* 0x0000000408007227 */ /* 0x000fe600078e00ff */
[----:B------:R-:W-:Y:S02]  /*4800*/  ISETP.GE.OR P0, PT, R2, R12, P0 ;  /* 0x0000000c0200720c */ /* 0x000fe40000706670 */
[-C--:B------:R-:W-:Y:S04]  /*4810*/  SHF.R.U32.HI R0, RZ, R5.reuse, R0 ;  /* 0x00000005ff007219 */ /* 0x080fe80000011600 */
[----:B------:R-:W-:Y:S05]  /*4820*/  SEL R13, R8, R0, !P2 ;  /* 0x00000000080d7207 */ /* 0x000fea0005000000 */
[----:B------:R-:W-:Y:S02]  /*4830*/  IMAD.MOV R12, RZ, RZ, -R13 ;  /* 0x000000ffff0c7224 */ /* 0x000fe400078e0a0d */
[----:B------:R-:W-:Y:S04]  /*4840*/  @!P0 IMAD.HI.U32 R0, R2, R4, RZ ;  /* 0x0000000402008227 */ /* 0x000fe800078e00ff */
[----:B------:R-:W-:Y:S01]  /*4850*/  IMAD R12, R72, R12, R8 ;  /* 0x0000000c480c7224 */ /* 0x000fe200078e0208 */
[----:B------:R-:W-:Y:S04]  /*4860*/  @!P0 SHF.R.U32.HI R0, RZ, R5, R0 ;  /* 0x00000005ff008219 */ /* 0x000fe80000011600 */
[----:B------:R-:W-:Y:S04]  /*4870*/  @!P0 SEL R0, R2, R0, !P2 ;  /* 0x0000000002008207 */ /* 0x000fe80005000000 */
[----:B------:R-:W-:Y:S01]  /*4880*/  @!P0 IADD3 R13, PT, PT, R13, -R0, RZ ;  /* 0x800000000d0d8210 */ /* 0x000fe20007ffe0ff */
[----:B------:R-:W-:Y:S01]  /*4890*/  @!P0 IMAD R0, R9, R12, R0 ;  /* 0x0000000c09008224 */ /* 0x000fe200078e0200 */
[----:B------:R-:W-:Y:S01]  /*48a0*/  IADD3 R9, PT, PT, -R8, RZ, RZ ;  /* 0x000000ff08097210 */ /* 0x000fe20007ffe1ff */
[--C-:B------:R-:W-:Y:S02]  /*48b0*/  IMAD.MOV R12, RZ, RZ, -R2.reuse ;  /* 0x000000ffff0c7224 */ /* 0x100fe400078e0a02 */
[----:B------:R-:W-:Y:S02]  /*48c0*/  @!P0 IMAD R8, R13, R72, R2 ;  /* 0x000000480d088224 */ /* 0x000fe400078e0202 */
[----:B------:R-:W-:Y:S02]  /*48d0*/  @!P0 IMAD.MOV.U32 R2, RZ, RZ, R0 ;  /* 0x000000ffff028224 */ /* 0x000fe400078e0000 */
[----:B------:R-:W-:Y:S02]  /*48e0*/  IMAD R11, R3, R12, R11 ;  /* 0x0000000c030b7224 */ /* 0x000fe400078e020b */
[----:B------:R-:W-:Y:S02]  /*48f0*/  IMAD R10, R6, R9, R10 ;  /* 0x00000009060a7224 */ /* 0x000fe400078e020a */
[----:B------:R-:W-:Y:S02]  /*4900*/  IMAD R11, R2, R3, R11 ;  /* 0x00000003020b7224 */ /* 0x000fe400078e020b */
[----:B------:R-:W-:Y:S02]  /*4910*/  IMAD R10, R8, R6, R10 ;  /* 0x00000006080a7224 */ /* 0x000fe400078e020a */
.L_x_93:
[----:B------:R-:W-:Y:S05]  /*4920*/  BRA.U UP1, `(.L_x_94) ;  /* 0x0000000101107547 */ /* 0x000fea000b800000 */
[----:B------:R-:W-:Y:S04]  /*4930*/  MOV R2, UR7 ;  /* 0x0000000700027c02 */ /* 0x000fe80008000f00 */
[----:B------:R-:W-:Y:S04]  /*4940*/  SHF.L.U32 R2, R2, 0x1f, RZ ;  /* 0x0000001f02027819 */ /* 0x000fe800000006ff */
[----:B------:R-:W2:Y:S02]  /*4950*/  SYNCS.PHASECHK.TRANS64.TRYWAIT P0, [UR6+0xf8], R2 ;  /* 0x0000f802ff0075a7 */ /* 0x000ea40008001106 */
[----:B--2---:R-:W-:Y:S05]  /*4960*/  @!P0 BRA `(.L_x_95) ;  /* 0x0000007c00748947 */ /* 0x004fea0003800000 */
.L_x_94:
[----:B------:R-:W-:Y:S02]  /*4970*/  R2UR UR35, R14 ;  /* 0x000000000e2372ca */ /* 0x000fe400000e0000 */
[----:B------:R-:W-:Y:S02]  /*4980*/  R2UR UR34, R15 ;  /* 0x000000000f2272ca */ /* 0x000fe400000e0000 */
[----:B------:R-:W-:Y:S02]  /*4990*/  ISETP.NE.U32.AND P2, PT, RZ, UR4, PT ;  /* 0x00000004ff007c0c */ /* 0x000fe4000bf45070 */
[----:B------:R-:W-:Y:S02]  /*49a0*/  SHF.L.U32 R14, R29, 0x1f, RZ ;  /* 0x0000001f1d0e7819 */ /* 0x000fe400000006ff */
[----:B------:R-:W-:Y:S05]  /*49b0*/  ISETP.NE.AND.EX P2, PT, RZ, UR5, PT, P2 ;  /* 0x00000005ff007c0c */ /* 0x000fea000bf45320 */
[----:B------:R-:W-:Y:S02]  /*49c0*/  USHF.L.U32 UR35, UR35, 0x7, URZ ;  /* 0x0000000723237899 */ /* 0x000fe400080006ff */
[----:B------:R-:W-:Y:S01]  /*49d0*/  USHF.L.U32 UR34, UR34, 0x8, URZ ;  /* 0x0000000822227899 */ /* 0x000fe200080006ff */
[----:B------:R-:W-:Y:S11]  /*49e0*/  BRA.U !UP3, `(.L_x_96) ;  /* 0x000000010b347547 */ /* 0x000ff6000b800000 */
[----:B------:R-:W-:Y:S01]  /*49f0*/  UPLOP3.LUT UP0, UPT, UPT, UPT, UP2, 0x80, 0x8 ;  /* 0x000000000008789c */ /* 0x000fe20003f0f020 */
[----:B--2---:R-:W-:Y:S02]  /*4a00*/  HFMA2 R0, -RZ, RZ, 0, 5.9604644775390625e-08 ;  /* 0x00000001ff007431 */ /* 0x004fe400000001ff */
[----:B------:R-:W-:Y:S03]  /*4a10*/  IMAD.MOV.U32 R170, RZ, RZ, 0x1 ;  /* 0x00000001ffaa7424 */ /* 0x000fe600078e00ff */
[----:B------:R-:W-:Y:S05]  /*4a20*/  PLOP3.LUT P0, PT, PT, PT, UP0, 0x80, 0x8 ;  /* 0x000000000008781c */ /* 0x000fea0003f0f008 */
[----:B------:R-:W2:Y:S01]  /*4a30*/  @UP0 LDCU.64 UR10, c[0x0][0x888] ;  /* 0x00011100ff0a07ac */ /* 0x000ea20008000a00 */
[----:B------:R-:W-:Y:S07]  /*4a40*/  @UP0 UIMAD UR8, UR36, UR4, URZ ;  /* 0x00000004240802a4 */ /* 0x000fee000f8e02ff */
[----:B------:R-:W-:Y:S01]  /*4a50*/  @!P0 PRMT R170, R0, 0x7610, R170 ;  /* 0x0000761000aa8816 */ /* 0x000fe200000000aa */
[----:B--2---:R-:W-:Y:S03]  /*4a60*/  @UP0 UIMAD.WIDE UR10, UR8, 0x4, UR10 ;  /* 0x00000004080a08a5 */ /* 0x004fe6000f8e020a */
[----:B------:R-:W2:Y:S03]  /*4a70*/  @!UP0 LDCU UR8, c[0x0][0x880] ;  /* 0x00011000ff0887ac */ /* 0x000ea60008000800 */
[----:B------:R-:W-:Y:S01]  /*4a80*/  IMAD.U32 R8, RZ, RZ, UR10 ;  /* 0x0000000aff087e24 */ /* 0x000fe2000f8e00ff */
[----:B------:R-:W-:Y:S05]  /*4a90*/  MOV R9, UR11 ;  /* 0x0000000b00097c02 */ /* 0x000fea0008000f00 */
[----:B-----5:R4:W5:Y:S02]  /*4aa0*/  @P0 LDG.E R79, desc[UR46][R8.64] ;  /* 0x0000002e084f0981 */ /* 0x020964000c1e1900 */
[----:B--2-4-:R-:W-:Y:S07]  /*4ab0*/  @!P0 IMAD.U32 R79, RZ, RZ, UR8 ;  /* 0x00000008ff4f8e24 */ /* 0x014fee000f8e00ff */
.L_x_96:
[----:B-----5:R-:W-:Y:S01]  /*4ac0*/  @!P2 FSETP.EQ.AND P0, PT, R79, RZ, PT ;  /* 0x000000ff4f00a20b */ /* 0x020fe20003f02000 */
[----:B------:R-:W-:Y:S01]  /*4ad0*/  @!UPT UIADD3 URZ, UPT, UPT, URZ, URZ, URZ ;  /* 0x000000fffffff290 */ /* 0x000fe2000fffe0ff */
[----:B------:R-:W-:Y:S11]  /*4ae0*/  @!P2 BRA `(.L_x_97) ;  /* 0x000000000014a947 */ /* 0x000ff60003800000 */
[----:B------:R-:W-:Y:S02]  /*4af0*/  LOP3.LUT P2, RZ, R170, 0xff, RZ, 0xc0, !PT ;  /* 0x000000ffaaff7812 */ /* 0x000fe4000784c0ff */
[----:B------:R-:W-:Y:S04]  /*4b00*/  PLOP3.LUT P0, PT, PT, PT, UP0, 0x80, 0x8 ;  /* 0x000000000008781c */ /* 0x000fe80003f0f008 */
[----:B------:R-:W-:Y:S07]  /*4b10*/  PLOP3.LUT P0, PT, P0, PT, PT, 0x8, 0x80 ;  /* 0x000000000080781c */ /* 0x000fee000070e170 */
[----:B------:R-:W-:Y:S11]  /*4b20*/  @P2 FSETP.EQ.AND P0, PT, R79, RZ, PT ;  /* 0x000000ff4f00220b */ /* 0x000ff60003f02000 */
[----:B------:R-:W-:Y:S02]  /*4b30*/  @!UPT UIADD3 URZ, UPT, UPT, URZ, URZ, URZ ;  /* 0x000000fffffff290 */ /* 0x000fe4000fffe0ff */
.L_x_97:
[----:B------:R-:W4:Y:S01]  /*4b40*/  SYNCS.PHASECHK.TRANS64.TRYWAIT P2, [UR6+0xd0], R14 ;  /* 0x0000d00eff0075a7 */ /* 0x000f220008041106 */
[----:B------:R-:W-:Y:S04]  /*4b50*/  ELECT P4, URZ, PT ;  /* 0x0000000000ff782f */ /* 0x000fe80003880000 */
[----:B------:R-:W-:Y:S11]  /*4b60*/  PLOP3.LUT P4, PT, P0, P4, PT, 0xf2, 0x2f ;  /* 0x00000000002f781c */ /* 0x000ff60000789e72 */
[----:B------:R-:W-:Y:S02]  /*4b70*/  @!UPT UIADD3 URZ, UPT, UPT, URZ, URZ, URZ ;  /* 0x000000fffffff290 */ /* 0x000fe4000fffe0ff */
[----:B-1----:R-:W-:Y:S05]  /*4b80*/  @!P4 IADD3 R8, P0, PT, R30, 0x580, RZ ;  /* 0x000005801e08c810 */ /* 0x002fea0007f1e0ff */
[----:B--2---:R-:W-:Y:S01]  /*4b90*/  @!P4 IMAD.X R2, RZ, RZ, R31, P0 ;  /* 0x000000ffff02c224 */ /* 0x004fe200000e061f */
[----:B----4-:R-:W-:Y:S07]  /*4ba0*/  @!P2 BRA `(.L_x_98) ;  /* 0x0000007800fca947 */ /* 0x010fee0003800000 */
.L_x_197:
[----:B------:R-:W-:Y:S01]  /*4bb0*/  @!P4 R2UR UR8, R2 ;  /* 0x000000000208c2ca */ /* 0x000fe200000e0000 */
[----:B------:R-:W-:Y:S01]  /*4bc0*/  VOTEU.ALL UP1, P4 ;  /* 0x0000000000ff7886 */ /* 0x000fe20002020000 */
[----:B------:R-:W-:Y:S01]  /*4bd0*/  @!P4 R2UR UR9, R8 ;  /* 0x000000000809c2ca */ /* 0x000fe200000e0000 */
[----:B-1----:R-:W-:Y:S01]  /*4be0*/  @!P4 IMAD.MOV.U32 R0, RZ, RZ, 0x2000 ;  /* 0x00002000ff00c424 */ /* 0x002fe200078e00ff */
[----:B------:R-:W-:Y:S01]  /*4bf0*/  UMOV UR10, 0x0 ;  /* 0x00000000000a7882 */ /* 0x000fe20000000000 */
[----:B------:R-:W-:Y:S01]  /*4c00*/  UMOV UR11, 0x10000000 ;  /* 0x10000000000b7882 */ /* 0x000fe20000000000 */
[----:B------:R-:W-:Y:S01]  /*4c10*/  @!UP1 UIADD3 UR32, UPT, UPT, UR6, 0x200, URZ ;  /* 0x0000020006209890 */ /* 0x000fe2000fffe0ff */
[----:B------:R-:W-:Y:S06]  /*4c20*/  VOTEU.ALL UP1, P4 ;  /* 0x0000000000ff7886 */ /* 0x000fec0002020000 */
[----:B------:R-:W-:Y:S01]  /*4c30*/  IMAD.U32 R9, RZ, RZ, UR8 ;  /* 0x00000008ff097e24 */ /* 0x000fe2000f8e00ff */
[----:B------:R-:W-:Y:S01]  /*4c40*/  UPRMT UR8, UR37, 0x654, UR33 ;  /* 0x0000065425087896 */ /* 0x000fe20008000021 */
[----:B------:R-:W-:Y:S03]  /*4c50*/  IMAD.U32 R8, RZ, RZ, UR9 ;  /* 0x00000009ff087e24 */ /* 0x000fe6000f8e00ff */
[----:B------:R-:W-:Y:S02]  /*4c60*/  @!P4 R2UR UR15, R9 ;  /* 0x00000000090fc2ca */ /* 0x000fe400000e0000 */
[----:B------:R-:W-:Y:S02]  /*4c70*/  @!P4 R2UR UR14, R8 ;  /* 0x00000000080ec2ca */ /* 0x000fe400000e0000 */
[----:B------:R-:W-:Y:S05]  /*4c80*/  @!P4 IADD3 R8, P0, PT, R30, 0x580, RZ ;  /* 0x000005801e08c810 */ /* 0x000fea0007f1e0ff */
[----:B------:R-:W-:Y:S06]  /*4c90*/  @!P4 IMAD.X R2, RZ, RZ, R31, P0 ;  /* 0x000000ffff02c224 */ /* 0x000fec00000e061f */
[----:B------:R1:W-:Y:S01]  /*4ca0*/  @!UP1 UTMALDG.3D [UR32], [UR14], desc[UR10] ;  /* 0x00000a200e0095b4 */ /* 0x0003e20008011000 */
[----:B------:R1:W-:Y:S01]  /*4cb0*/  @!P4 SYNCS.ARRIVE.TRANS64.RED.A0TR RZ, [UR6+0xb0], R0 ;  /* 0x0000b000ffffc9a7 */ /* 0x0003e20008300406 */
[----:B------:R-:W-:Y:S01]  /*4cc0*/  SYNCS.ARRIVE.TRANS64.RED.A1T0 RZ, [UR8], RZ ;  /* 0x000000ffffff79a7 */ /* 0x000fe20008100408 */
[----:B------:R-:W2:Y:S02]  /*4cd0*/  SYNCS.PHASECHK.TRANS64.TRYWAIT P2, [UR6+0xd8], R14 ;  /* 0x0000d80eff0075a7 */ /* 0x000ea40008041106 */
[----:B-12---:R-:W-:Y:S05]  /*4ce0*/  @!P2 BRA `(.L_x_99) ;  /* 0x0000007800c4a947 */ /* 0x006fea0003800000 */
.L_x_199:
[----:B------:R-:W-:Y:S01]  /*4cf0*/  @!P4 R2UR UR8, R2 ;  /* 0x000000000208c2ca */ /* 0x000fe200000e0000 */
[----:B------:R-:W-:Y:S01]  /*4d00*/  VOTEU.ALL UP1, P4 ;  /* 0x0000000000ff7886 */ /* 0x000fe20002020000 */
[----:B------:R-:W-:Y:S01]  /*4d10*/  @!P4 R2UR UR9, R8 ;  /* 0x000000000809c2ca */ /* 0x000fe200000e0000 */
[----:B-1----:R-:W-:Y:S01]  /*4d20*/  @!P4 IMAD.MOV.U32 R0, RZ, RZ, 0x2000 ;  /* 0x00002000ff00c424 */ /* 0x002fe200078e00ff */
[----:B------:R-:W-:Y:S01]  /*4d30*/  UMOV UR10, 0x0 ;  /* 0x00000000000a7882 */ /* 0x000fe20000000000 */
[----:B------:R-:W-:Y:S01]  /*4d40*/  UMOV UR11, 0x10000000 ;  /* 0x10000000000b7882 */ /* 0x000fe20000000000 */
[----:B------:R-:W-:Y:S02]  /*4d50*/  @!UP1 UIADD3 UR26, UPT, UPT, UR34, 0x40, URZ ;  /* 0x00000040221a9890 */ /* 0x000fe4000fffe0ff */
[----:B------:R-:W-:Y:S01]  /*4d60*/  @!UP1 UIADD3 UR24, UPT, UPT, UR6, 0x2200, URZ ;  /* 0x0000220006189890 */ /* 0x000fe2000fffe0ff */
[----:B------:R-:W-:Y:S01]  /*4d70*/  VOTEU.ALL UP1, P4 ;  /* 0x0000000000ff7886 */ /* 0x000fe20002020000 */
[----:B------:R-:W-:Y:S01]  /*4d80*/  UMOV UR27, UR35 ;  /* 0x00000023001b7c82 */ /* 0x000fe20008000000 */
[----:B------:R-:W-:Y:S02]  /*4d90*/  UMOV UR28, UR36 ;  /* 0x00000024001c7c82 */ /* 0x000fe40008000000 */
        /* <DEDUP_REMOVED lines=12> */
.L_x_201:
[----:B------:R-:W2:Y:S01]  /*4e60*/  LDC.64 R12, c[0x0][0xb18] ;  /* 0x0002c600ff0c7b82 */ /* 0x000ea20000000a00 */
[----:B------:R-:W-:Y:S01]  /*4e70*/  @!P4 R2UR UR8, R2 ;  /* 0x000000000208c2ca */ /* 0x000fe200000e0000 */
[----:B------:R-:W-:Y:S01]  /*4e80*/  VOTEU.ALL UP1, P4 ;  /* 0x0000000000ff7886 */ /* 0x000fe20002020000 */
[----:B------:R-:W-:Y:S01]  /*4e90*/  @!P4 R2UR UR9, R8 ;  /* 0x000000000809c2ca */ /* 0x000fe200000e0000 */
[----:B-1----:R-:W-:Y:S01]  /*4ea0*/  @!P4 IMAD.MOV.U32 R0, RZ, RZ, 0x2000 ;  /* 0x00002000ff00c424 */ /* 0x002fe200078e00ff */
[----:B------:R-:W-:Y:S03]  /*4eb0*/  UMOV UR10, 0x0 ;  /* 0x00000000000a7882 */ /* 0x000fe60000000000 */
[----:B------:R-:W1:Y:S01]  /*4ec0*/  @!P1 LDC R2, c[0x0][0xb0c] ;  /* 0x0002c300ff029b82 */ /* 0x000e620000000800 */
[----:B------:R-:W-:Y:S01]  /*4ed0*/  @!UP1 UIADD3 UR18, UPT, UPT, UR34, 0x80, URZ ;  /* 0x0000008022129890 */ /* 0x000fe2000fffe0ff */
[----:B------:R-:W-:Y:S01]  /*4ee0*/  @P3 SHF.R.U32.HI R26, RZ, 0x10, R21 ;  /* 0x00000010ff1a3819 */ /* 0x000fe20000011615 */
[----:B------:R-:W-:Y:S01]  /*4ef0*/  @!UP1 UIADD3 UR16, UPT, UPT, UR6, 0x4200, URZ ;  /* 0x0000420006109890 */ /* 0x000fe2000fffe0ff */
[----:B------:R-:W-:Y:S01]  /*4f00*/  VIADD R28, R28, 0x1 ;  /* 0x000000011c1c7836 */ /* 0x000fe20000000000 */
[----:B------:R-:W-:Y:S01]  /*4f10*/  VOTEU.ALL UP1, P4 ;  /* 0x0000000000ff7886 */ /* 0x000fe20002020000 */
[----:B------:R-:W-:Y:S01]  /*4f20*/  UMOV UR11, 0x10000000 ;  /* 0x10000000000b7882 */ /* 0x000fe20000000000 */
[----:B------:R-:W-:Y:S01]  /*4f30*/  UMOV UR19, UR35 ;  /* 0x0000002300137c82 */ /* 0x000fe20008000000 */
[----:B------:R-:W-:Y:S01]  /*4f40*/  IMAD.U32 R9, RZ, RZ, UR8 ;  /* 0x00000008ff097e24 */ /* 0x000fe2000f8e00ff */
[----:B------:R-:W-:Y:S01]  /*4f50*/  UMOV UR20, UR36 ;  /* 0x0000002400147c82 */ /* 0x000fe20008000000 */
[----:B------:R-:W-:Y:S01]  /*4f60*/  IMAD.U32 R8, RZ, RZ, UR9 ;  /* 0x00000009ff087e24 */ /* 0x000fe2000f8e00ff */
[----:B------:R-:W-:Y:S02]  /*4f70*/  UPRMT UR8, UR37, 0x654, UR17 ;  /* 0x0000065425087896 */ /* 0x000fe40008000011 */
[----:B------:R-:W-:Y:S02]  /*4f80*/  @!P4 R2UR UR15, R9 ;  /* 0x00000000090fc2ca */ /* 0x000fe400000e0000 */
[----:B------:R-:W-:Y:S02]  /*4f90*/  @!P4 R2UR UR14, R8 ;  /* 0x00000000080ec2ca */ /* 0x000fe400000e0000 */
[----:B------:R-:W4:Y:S11]  /*4fa0*/  LDC.64 R8, c[0x0][0xb10] ;  /* 0x0002c400ff087b82 */ /* 0x000f360000000a00 */
[----:B------:R1:W-:Y:S01]  /*4fb0*/  @!UP1 UTMALDG.3D [UR16], [UR14], desc[UR10] ;  /* 0x00000a100e0095b4 */ /* 0x0003e20008011000 */
[----:B------:R5:W-:Y:S01]  /*4fc0*/  @!P4 SYNCS.ARRIVE.TRANS64.RED.A0TR RZ, [UR6+0xc0], R0 ;  /* 0x0000c000ffffc9a7 */ /* 0x000be20008300406 */
[C---:B----4-:R-:W-:Y:S01]  /*4fd0*/  @!P1 IMAD.HI.U32 R8, R11.reuse, R8, RZ ;  /* 0x000000080b089227 */ /* 0x050fe200078e00ff */
[----:B--2---:R-:W-:Y:S02]  /*4fe0*/  @!P1 ISETP.NE.AND P0, PT, R12, 0x1, PT ;  /* 0x000000010c00980c */ /* 0x004fe40003f05270 */
[----:B-1----:R-:W-:Y:S01]  /*4ff0*/  @!P1 ISETP.NE.AND P2, PT, R2, 0x1, PT ;  /* 0x000000010200980c */ /* 0x002fe20003f45270 */
[----:B------:R-:W-:Y:S01]  /*5000*/  SYNCS.ARRIVE.TRANS64.RED.A1T0 RZ, [UR8], RZ ;  /* 0x000000ffffff79a7 */ /* 0x000fe20008100408 */
[C---:B------:R-:W-:Y:S01]  /*5010*/  @!P1 IMAD.HI.U32 R13, R10.reuse, R13, RZ ;  /* 0x0000000d0a0d9227 */ /* 0x040fe200078e00ff */
[----:B------:R-:W-:Y:S04]  /*5020*/  @!P1 SHF.R.U32.HI R8, RZ, R9, R8 ;  /* 0x00000009ff089219 */ /* 0x000fe80000011608 */
[----:B------:R-:W-:Y:S01]  /*5030*/  @!P1 SEL R8, R11, R8, !P2 ;  /* 0x000000080b089207 */ /* 0x000fe20005000000 */
[----:B------:R-:W1:Y:S01]  /*5040*/  SYNCS.PHASECHK.TRANS64.TRYWAIT P5, [UR6+0xe8], R14 ;  /* 0x0000e80eff0075a7 */ /* 0x000e6200080a1106 */
[----:B-----5:R-:W2:Y:S02]  /*5050*/  @!P1 LDC R0, c[0x0][0xb20] ;  /* 0x0002c800ff009b82 */ /* 0x020ea40000000800 */
[----:B--2---:R-:W-:Y:S04]  /*5060*/  @!P1 SHF.R.U32.HI R0, RZ, R0, R13 ;  /* 0x00000000ff009219 */ /* 0x004fe8000001160d */
[----:B------:R-:W-:Y:S05]  /*5070*/  @!P1 SEL R9, R10, R0, !P0 ;  /* 0x000000000a099207 */ /* 0x000fea0004000000 */
[----:B------:R-:W-:Y:S02]  /*5080*/  @!P1 IMAD.IADD R0, R9, 0x1, -R8 ;  /* 0x0000000109009824 */ /* 0x000fe400078e0a08 */
[----:B------:R-:W-:Y:S02]  /*5090*/  @!P1 IMAD.IADD R8, R8, 0x1, -R9 ;  /* 0x0000000108089824 */ /* 0x000fe400078e0a09 */
[----:B------:R-:W-:Y:S02]  /*50a0*/  @!P1 IMAD R11, R0, R2, R11 ;  /* 0x00000002000b9224 */ /* 0x000fe400078e020b */
[----:B------:R-:W-:Y:S01]  /*50b0*/  @!P1 IMAD R10, R8, R12, R10 ;  /* 0x0000000c080a9224 */ /* 0x000fe200078e020a */
[----:B-1----:R-:W-:Y:S06]  /*50c0*/  @!P5 BRA `(.L_x_101) ;  /* 0x0000007400fcd947 */ /* 0x002fec0003800000 */
.L_x_203:
[----:B------:R-:W-:Y:S01]  /*50d0*/  @!P4 IADD3 R2, P0, PT, R30, 0x580, RZ ;  /* 0x000005801e02c810 */ /* 0x000fe20007f1e0ff */
[----:B------:R-:W-:Y:S01]  /*50e0*/  VOTEU.ALL UP1, P4 ;  /* 0x0000000000ff7886 */ /* 0x000fe20002020000 */
[----:B------:R-:W-:Y:S01]  /*50f0*/  UMOV UR18, 0x0 ;  /* 0x0000000000127882 */ /* 0x000fe20000000000 */
[----:B------:R-:W-:Y:S01]  /*5100*/  UMOV UR19, 0x10000000 ;  /* 0x1000000000137882 */ /* 0x000fe20000000000 */
[----:B------:R-:W-:Y:S01]  /*5110*/  @!P4 R2UR UR9, R2 ;  /* 0x000000000209c2ca */ /* 0x000fe200000e0000 */
[----:B-1----:R-:W-:Y:S01]  /*5120*/  @!P4 IMAD.X R0, RZ, RZ, R31, P0 ;  /* 0x000000ffff00c224 */ /* 0x002fe200000e061f */
[----:B------:R-:W-:Y:S01]  /*5130*/  @!UP1 UIADD3 UR10, UPT, UPT, UR34, 0xc0, URZ ;  /* 0x000000c0220a9890 */ /* 0x000fe2000fffe0ff */
[----:B------:R-:W-:Y:S01]  /*5140*/  ISETP.NE.AND P0, PT, R28, 0x2, PT ;  /* 0x000000021c00780c */ /* 0x000fe20003f05270 */
[----:B------:R-:W-:Y:S01]  /*5150*/  UMOV UR11, UR35 ;  /* 0x00000023000b7c82 */ /* 0x000fe20008000000 */
[----:B------:R-:W-:Y:S01]  /*5160*/  UMOV UR12, UR36 ;  /* 0x00000024000c7c82 */ /* 0x000fe20008000000 */
[----:B------:R-:W-:Y:S01]  /*5170*/  @!P4 R2UR UR8, R0 ;  /* 0x000000000008c2ca */ /* 0x000fe200000e0000 */
[----:B------:R-:W-:Y:S01]  /*5180*/  IMAD.IADD R15, R10, 0x1, R168 ;  /* 0x000000010a0f7824 */ /* 0x000fe200078e02a8 */
[----:B------:R-:W-:Y:S01]  /*5190*/  @P3 R2UR UR36, R26 ;  /* 0x000000001a2432ca */ /* 0x000fe200000e0000 */
[----:B------:R-:W-:Y:S01]  /*51a0*/  IMAD.IADD R14, R11, 0x1, R169 ;  /* 0x000000010b0e7824 */ /* 0x000fe200078e02a9 */
[----:B------:R-:W-:Y:S02]  /*51b0*/  SEL R0, RZ, 0x1, P0 ;  /* 0x00000001ff007807 */ /* 0x000fe40000000000 */
[----:B------:R-:W-:Y:S01]  /*51c0*/  LOP3.LUT R29, R29, 0x1, RZ, 0x3c, !PT ;  /* 0x000000011d1d7812 */ /* 0x000fe200078e3cff */
[----:B------:R-:W-:Y:S01]  /*51d0*/  IMAD.U32 R8, RZ, RZ, UR9 ;  /* 0x00000009ff087e24 */ /* 0x000fe2000f8e00ff */
[----:B------:R-:W-:Y:S01]  /*51e0*/  @!UP1 UIADD3 UR9, UPT, UPT, UR6, 0xc8, URZ ;  /* 0x000000c806099890 */ /* 0x000fe2000fffe0ff */
[----:B------:R-:W-:Y:S02]  /*51f0*/  LOP3.LUT R27, R27, R0, RZ, 0x3c, !PT ;  /* 0x000000001b1b7212 */ /* 0x000fe400078e3cff */
[----:B------:R-:W-:Y:S02]  /*5200*/  SEL R28, R28, RZ, P0 ;  /* 0x000000ff1c1c7207 */ /* 0x000fe40000000000 */
[----:B------:R-:W-:Y:S01]  /*5210*/  IMAD.U32 R9, RZ, RZ, UR8 ;  /* 0x00000008ff097e24 */ /* 0x000fe2000f8e00ff */
[----:B------:R-:W-:Y:S01]  /*5220*/  @!P4 R2UR UR14, R8 ;  /* 0x00000000080ec2ca */ /* 0x000fe200000e0000 */
[----:B------:R-:W-:Y:S01]  /*5230*/  @!UP1 UIADD3 UR8, UPT, UPT, UR6, 0x6200, URZ ;  /* 0x0000620006089890 */ /* 0x000fe2000fffe0ff */
[----:B------:R-:W-:Y:S02]  /*5240*/  VOTEU.ALL UP1, P4 ;  /* 0x0000000000ff7886 */ /* 0x000fe40002020000 */
[----:B------:R-:W-:Y:S11]  /*5250*/  @!P4 R2UR UR15, R9 ;  /* 0x00000000090fc2ca */ /* 0x000ff600000e0000 */
[----:B------:R-:W-:Y:S02]  /*5260*/  @!UPT UIADD3 URZ, UPT, UPT, URZ, URZ, URZ ;  /* 0x000000fffffff290 */ /* 0x000fe4000fffe0ff */
[----:B------:R2:W-:Y:S01]  /*5270*/  @!UP1 UTMALDG.3D [UR8], [UR14], desc[UR18] ;  /* 0x000012080e0095b4 */ /* 0x0005e20008011000 */
[----:B------:R2:W-:Y:S01]  /*5280*/  @!P4 SYNCS.ARRIVE.TRANS64.RED.A0TR RZ, [UR6+0xc8], R25 ;  /* 0x0000c819ffffc9a7 */ /* 0x0005e20008300406 */
[----:B------:R-:W-:Y:S01]  /*5290*/  UPLOP3.LUT UP1, UPT, UPT, UPT, UPT, 0x80, 0x8 ;  /* 0x000000000008789c */ /* 0x000fe20003f2f070 */
[----:B------:R-:W-:Y:S01]  /*52a0*/  SYNCS.ARRIVE.TRANS64.RED.A1T0 RZ, [UR13], RZ ;  /* 0x000000ffffff79a7 */ /* 0x000fe2000810040d */
[----:B------:R-:W-:Y:S09]  /*52b0*/  @P3 BRA `(.L_x_102) ;  /* 0xfffffff000a03947 */ /* 0x000ff2000383ffff */
[----:B------:R-:W-:-:S04]  /*52c0*/  SHF.L.U32 R2, R29, 0x1f, RZ ;  /* 0x0000001f1d027819 */ /* 0x000fc800000006ff */
[----:B------:R-:W1:Y:S02]  /*52d0*/  SYNCS.PHASECHK.TRANS64.TRYWAIT P0, [UR6+0xd0], R2 ;  /* 0x0000d002ff0075a7 */ /* 0x000e640008001106 */
[----:B-1----:R-:W-:Y:S05]  /*52e0*/  @!P0 BRA `(.L_x_103) ;  /* 0x00000074008c8947 */ /* 0x002fea0003800000 */
.L_x_205:
[----:B------:R-:W4:Y:S02]  /*52f0*/  SYNCS.PHASECHK.TRANS64.TRYWAIT P0, [UR6+0xd8], R2 ;  /* 0x0000d802ff0075a7 */ /* 0x000f240008001106 */
[----:B----4-:R-:W-:Y:S05]  /*5300*/  @!P0 BRA `(.L_x_104) ;  /* 0x00000074009c8947 */ /* 0x010fea0003800000 */
.L_x_207:
[----:B------:R-:W4:Y:S02]  /*5310*/  SYNCS.PHASECHK.TRANS64.TRYWAIT P0, [UR6+0xe0], R2 ;  /* 0x0000e002ff0075a7 */ /* 0x000f240008001106 */
[----:B----4-:R-:W-:Y:S05]  /*5320*/  @!P0 BRA `(.L_x_105) ;  /* 0x0000007400ac8947 */ /* 0x010fea0003800000 */
.L_x_209:
[----:B-1----:R-:W-:-:S07]  /*5330*/  MOV R0, UR6 ;  /* 0x0000000600007c02 */ /* 0x002fce0008000f00 */
.L_x_106:
[----:B-1----:R-:W-:-:S04]  /*5340*/  SHF.L.U32 R2, R29, 0x1f, RZ ;  /* 0x0000001f1d027819 */ /* 0x002fc800000006ff */
[----:B------:R1:W4:Y:S03]  /*5350*/  SYNCS.PHASECHK.TRANS64.TRYWAIT P0, [R0+URZ+0xe8], R2 ;  /* 0x0000e802000075a7 */ /* 0x00032600080011ff */
[----:B----4-:R-:W-:Y:S05]  /*5360*/  @!P0 NANOSLEEP.SYNCS 0x989680 ;  /* 0x009896800000895d */ /* 0x010fea0003900000 */
[----:B------:R-:W4:Y:S02]  /*5370*/  @!P0 SYNCS.PHASECHK.TRANS64 P0, [R0+URZ+0xe8], R2 ;  /* 0x0000e802000085a7 */ /* 0x000f2400080010ff */
[----:B--2-4-:R-:W-:Y:S05]  /*5380*/  @P0 EXIT ;  /* 0x000000000000094d */ /* 0x014fea0003800000 */
[----:B------:R-:W-:Y:S05]  /*5390*/  BRA `(.L_x_106) ;  /* 0xfffffffc00e87947 */ /* 0x000fea000383ffff */
.L_x_91:
[----:B------:R-:W-:-:S06]  /*53a0*/  UISETP.GE.AND UP1, UPT, UR10, 0x4, UPT ;  /* 0x000000040a00788c */ /* 0x000fcc000bf26270 */
[----:B------:R-:W-:-:S13]  /*53b0*/  PLOP3.LUT P0, PT, PT, PT, UP1, 0x80, 0x8 ;  /* 0x000000000008781c */ /* 0x000fda0003f0f018 */
[----:B------:R-:W-:Y:S05]  /*53c0*/  @!P0 EXIT ;  /* 0x000000000000894d */ /* 0x000fea0003800000 */
[----:B------:R-:W-:Y:S01]  /*53d0*/  BAR.SYNC.DEFER_BLOCKING 0x6, 0xa0 ;  /* 0x0182800000007b1d */ /* 0x000fe20000010000 */
[----:B------:R-:W-:Y:S01]  /*53e0*/  IMAD.SHL.U32 R2, R187, 0x40, RZ ;  /* 0x00000040bb027824 */ /* 0x000fe200078e00ff */
[----:B------:R-:W-:Y:S01]  /*53f0*/  LOP3.LUT R185, R9, 0x60, R187, 0xf8, !PT ;  /* 0x0000006009b97812 */ /* 0x000fe200078ef8bb */
[C---:B------:R-:W-:Y:S01]  /*5400*/  IMAD.SHL.U32 R171, R187.reuse, 0x8, RZ ;  /* 0x00000008bbab7824 */ /* 0x040fe200078e00ff */
[C---:B------:R-:W-:Y:S01]  /*5410*/  LOP3.LUT R190, R187.reuse, 0x60, RZ, 0xc0, !PT ;  /* 0x00000060bbbe7812 */ /* 0x040fe200078ec0ff */
[C---:B------:R-:W-:Y:S01]  /*5420*/  IMAD.U32 R156, R187.reuse, 0x10000, RZ ;  /* 0x00010000bb9c7824 */ /* 0x040fe200078e00ff */
[----:B------:R-:W-:Y:S02]  /*5430*/  UMOV UR49, 0x400 ;  /* 0x0000040000317882 */ /* 0x000fe40000000000 */
[----:B------:R-:W1:Y:S01]  /*5440*/  LDC R178, c[0x0][0x370] ;  /* 0x0000dc00ffb27b82 */ /* 0x000e620000000800 */
[----:B------:R-:W-:Y:S01]  /*5450*/  ULEA UR49, UR37, UR49, 0x18 ;  /* 0x0000003125317291 */ /* 0x000fe2000f8ec0ff */
[----:B------:R-:W-:Y:S01]  /*5460*/  LOP3.LUT R3, R2, 0x180, RZ, 0xc0, !PT ;  /* 0x0000018002037812 */ /* 0x000fe200078ec0ff */
[----:B------:R-:W-:Y:S01]  /*5470*/  IMAD.MOV.U32 R139, RZ, RZ, RZ ;  /* 0x000000ffff8b7224 */ /* 0x000fe200078e00ff */
[----:B------:R-:W-:Y:S01]  /*5480*/  LOP3.LUT R188, R187, 0x2, RZ, 0xc0, !PT ;  /* 0x00000002bbbc7812 */ /* 0x000fe200078ec0ff */
[----:B------:R-:W-:Y:S01]  /*5490*/  UIADD3 UR4, UPT, UPT, UR49, 0x8200, URZ ;  /* 0x0000820031047890 */ /* 0x000fe2000fffe0ff */
[----:B------:R-:W-:-:S02]  /*54a0*/  LOP3.LUT R171, R3, 0x30, R171, 0xf8, !PT ;  /* 0x0000003003ab7812 */ /* 0x000fc400078ef8ab */
[----:B------:R-:W-:Y:S01]  /*54b0*/  CS2R R182, SRZ ;  /* 0x0000000000b67805 */ /* 0x000fe2000001ff00 */
[----:B------:R-:W2:Y:S01]  /*54c0*/  LDC R74, c[0x0][0xb0c] ;  /* 0x0002c300ff4a7b82 */ /* 0x000ea20000000800 */
[----:B------:R-:W-:Y:S01]  /*54d0*/  LOP3.LUT R156, R156, 0x600000, RZ, 0xc0, !PT ;  /* 0x006000009c9c7812 */ /* 0x000fe200078ec0ff */
[----:B------:R-:W-:Y:S01]  /*54e0*/  IMAD.MOV.U32 R193, RZ, RZ, RZ ;  /* 0x000000ffffc17224 */ /* 0x000fe200078e00ff */
[----:B------:R-:W-:Y:S02]  /*54f0*/  LOP3.LUT R171, R171, 0x1e40, R2, 0xf8, !PT ;  /* 0x00001e40abab7812 */ /* 0x000fe400078ef802 */
[----:B------:R-:W-:Y:S02]  /*5500*/  CS2R R180, SRZ ;  /* 0x0000000000b47805 */ /* 0x000fe4000001ff00 */
[----:B------:R-:W-:Y:S01]  /*5510*/  LOP3.LUT R187, R187, 0x4, RZ, 0xc0, !PT ;  /* 0x00000004bbbb7812 */ /* 0x000fe200078ec0ff */
[----:B------:R-:W-:Y:S01]  /*5520*/  IMAD.MOV R176, RZ, RZ, -R188 ;  /* 0x000000ffffb07224 */ /* 0x000fe200078e0abc */
[----:B------:R-:W3:Y:S01]  /*5530*/  LDCU.64 UR52, c[0x0][0x348] ;  /* 0x00006900ff3477ac */ /* 0x000ee20008000a00 */
[----:B------:R-:W4:Y:S01]  /*5540*/  LDC R173, c[0x0][0xb20] ;  /* 0x0002c800ffad7b82 */ /* 0x000f220000000800 */
[----:B------:R-:W3:Y:S01]  /*5550*/  LDS R0, [UR49+0x190] ;  /* 0x00019031ff007984 */ /* 0x000ee20008000800 */
[----:B------:R-:W-:Y:S01]  /*5560*/  VIADD R186, R171, UR49 ;  /* 0x00000031abba7c36 */ /* 0x000fe20008000000 */
[----:B------:R-:W-:Y:S01]  /*5570*/  IADD3 R184, PT, PT, -R187, 0x2, RZ ;  /* 0x00000002bbb87810 */ /* 0x000fe20007ffe1ff */
[----:B------:R-:W-:Y:S01]  /*5580*/  IMAD.MOV R175, RZ, RZ, -R187 ;  /* 0x000000ffffaf7224 */ /* 0x000fe200078e0abb */
[----:B------:R-:W1:Y:S01]  /*5590*/  LDCU UR50, c[0x0][0x384] ;  /* 0x00007080ff3277ac */ /* 0x000e620008000800 */
[----:B------:R-:W-:-:S02]  /*55a0*/  IMAD.U32 R189, RZ, RZ, UR4 ;  /* 0x00000004ffbd7e24 */ /* 0x000fc4000f8e00ff */
[----:B------:R-:W1:Y:S01]  /*55b0*/  LDC R73, c[0x0][0xb30] ;  /* 0x0002cc00ff497b82 */ /* 0x000e620000000800 */
[----:B------:R-:W-:Y:S01]  /*55c0*/  VIADD R186, R186, 0x200 ;  /* 0x00000200baba7836 */ /* 0x000fe20000000000 */
[----:B------:R-:W1:Y:S01]  /*55d0*/  LDCU.64 UR38, c[0x0][0x888] ;  /* 0x00011100ff2677ac */ /* 0x000e620008000a00 */
[----:B------:R-:W1:Y:S05]  /*55e0*/  LDCU.64 UR44, c[0x0][0x8c0] ;  /* 0x00011800ff2c77ac */ /* 0x000e6a0008000a00 */
[----:B------:R-:W1:Y:S01]  /*55f0*/  LDC R174, c[0x0][0x388] ;  /* 0x0000e200ffae7b82 */ /* 0x000e620000000800 */
[----:B------:R-:W-:-:S07]  /*5600*/  UIADD3 UR48, UPT, UPT, UR49, 0x200, URZ ;  /* 0x0000020031307890 */ /* 0x000fce000fffe0ff */
[----:B------:R-:W1:Y:S08]  /*5610*/  LDC.64 R166, c[0x0][0xb10] ;  /* 0x0002c400ffa67b82 */ /* 0x000e700000000a00 */
[----:B------:R-:W1:Y:S08]  /*5620*/  LDC.64 R70, c[0x0][0xb18] ;  /* 0x0002c600ff467b82 */ /* 0x000e700000000a00 */
[----:B------:R-:W1:Y:S01]  /*5630*/  LDC.64 R162, c[0x0][0x888] ;  /* 0x00022200ffa27b82 */ /* 0x000e620000000a00 */
[----:B---3--:R-:W-:-:S07]  /*5640*/  IMAD.IADD R156, R0, 0x1, R156 ;  /* 0x00000001009c7824 */ /* 0x008fce00078e029c */
[----:B------:R-:W3:Y:S08]  /*5650*/  LDC.64 R68, c[0x0][0xb28] ;  /* 0x0002ca00ff447b82 */ /* 0x000ef00000000a00 */
[----:B------:R-:W1:Y:S08]  /*5660*/  LDC.64 R164, c[0x0][0x890] ;  /* 0x00022400ffa47b82 */ /* 0x000e700000000a00 */
[----:B------:R-:W1:Y:S08]  /*5670*/  LDC.64 R160, c[0x0][0x8b0] ;  /* 0x00022c00ffa07b82 */ /* 0x000e700000000a00 */
[----:B------:R-:W1:Y:S08]  /*5680*/  LDC.64 R158, c[0x0][0x8a8] ;  /* 0x00022a00ff9e7b82 */ /* 0x000e700000000a00 */
[----:B--2-4-:R-:W1:Y:S02]  /*5690*/  LDC R177, c[0x0][0x374] ;  /* 0x0000dd00ffb17b82 */ /* 0x014e640000000800 */
.L_x_153:
[C---:B------:R-:W-:Y:S02]  /*56a0*/  LEA R0, R193.reuse, UR49, 0x3 ;  /* 0x00000031c1007c11 */ /* 0x040fe4000f8e18ff */
[----:B------:R-:W-:Y:S02]  /*56b0*/  SHF.L.U32 R2, R182, 0x1f, RZ ;  /* 0x0000001fb6027819 */ /* 0x000fe400000006ff */
[----:B-1----:R-:W-:Y:S02]  /*56c0*/  LEA R16, R193, UR49, 0x4 ;  /* 0x00000031c1107c11 */ /* 0x002fe4000f8e20ff */
[----:B------:R-:W2:Y:S02]  /*56d0*/  SYNCS.PHASECHK.TRANS64.TRYWAIT P0, [R0+URZ+0x100], R2 ;  /* 0x00010002000075a7 */ /* 0x000ea400080011ff */
[----:B--2---:R-:W-:Y:S05]  /*56e0*/  @!P0 BRA `(.L_x_107) ;  /* 0x0000007000d48947 */ /* 0x004fea0003800000 */
.L_x_210:
[----:B------:R-:W4:Y:S01]  /*56f0*/  LDC.64 R10, c[0x0][0xb10] ;  /* 0x0002c400ff0a7b82 */ /* 0x000f220000000a00 */
[----:B------:R-:W3:Y:S01]  /*5700*/  LDS.128 R16, [R16+0x170] ;  /* 0x0001700010107984 */ /* 0x000ee20000000c00 */
[----:B-1----:R-:W-:Y:S01]  /*5710*/  ISETP.NE.AND P1, PT, R73, 0x1, PT ;  /* 0x000000014900780c */ /* 0x002fe20003f25270 */
[----:B--2---:R-:W-:Y:S01]  /*5720*/  VIADD R0, R0, 0x110 ;  /* 0x0000011000007836 */ /* 0x004fe20000000000 */
[----:B------:R-:W-:Y:S04]  /*5730*/  ISETP.GE.AND P0, PT, R72, 0x1, PT ;  /* 0x000000014800780c */ /* 0x000fe80003f06270 */
[----:B------:R-:W1:Y:S01]  /*5740*/  LDC.64 R8, c[0x0][0xb18] ;  /* 0x0002c600ff087b82 */ /* 0x000e620000000a00 */
[----:B------:R-:W-:Y:S01]  /*5750*/  PRMT R0, RZ, 0x654, R0 ;  /* 0x00000654ff007816 */ /* 0x000fe20000000000 */
[----:B------:R-:W-:Y:S01]  /*5760*/  @!PT LDS RZ, [RZ] ;  /* 0x00000000fffff984 */ /* 0x000fe20000000800 */
[----:B------:R-:W-:Y:S01]  /*5770*/  @!PT LDS RZ, [RZ] ;  /* 0x00000000fffff984 */ /* 0x000fe20000000800 */
[----:B------:R-:W-:Y:S01]  /*5780*/  @!PT LDS RZ, [RZ] ;  /* 0x00000000fffff984 */ /* 0x000fe20000000800 */
[----:B------:R-:W-:Y:S01]  /*5790*/  @!PT LDS RZ, [RZ] ;  /* 0x00000000fffff984 */ /* 0x000fe20000000800 */
[----:B------:R2:W-:Y:S06]  /*57a0*/  MEMBAR.ALL.CTA ;  /* 0x0000000000007992 */ /* 0x0005ec0000008000 */
[----:B--2---:R-:W2:Y:S01]  /*57b0*/  FENCE.VIEW.ASYNC.S ;  /* 0x00000000000073c6 */ /* 0x004ea20000000000 */
[----:B------:R-:W1:Y:S08]  /*57c0*/  @!P1 LDC R12, c[0x0][0xb20] ;  /* 0x0002c800ff0c9b82 */ /* 0x000e700000000800 */
[----:B------:R-:W1:Y:S01]  /*57d0*/  @!P1 LDC R7, c[0x0][0xb0c] ;  /* 0x0002c300ff079b82 */ /* 0x000e620000000800 */
[----:B--2---:R2:W-:Y:S01]  /*57e0*/  SYNCS.ARRIVE.TRANS64.RED.A1T0 RZ, [R0+URZ], RZ ;  /* 0x000000ff00ff79a7 */ /* 0x0045e200081004ff */
[----:B---3--:R-:W-:Y:S04]  /*57f0*/  LOP3.LUT P4, RZ, R18, 0x1, RZ, 0xc0, !PT ;  /* 0x0000000112ff7812 */ /* 0x008fe8000788c0ff */
[----:B------:R-:W-:Y:S09]  /*5800*/  P2R R191, PR, RZ, 0x10 ;  /* 0x00000010ffbf7803 */ /* 0x000ff20000000000 */
[----:B------:R-:W-:Y:S02]  /*5810*/  @P4 MOV R76, R16 ;  /* 0x00000010004c4202 */ /* 0x000fe40000000f00 */
[----:B------:R-:W-:Y:S01]  /*5820*/  @P4 LOP3.LUT R75, R17, 0xffff, RZ, 0xc0, !PT ;  /* 0x0000ffff114b4812 */ /* 0x000fe200078ec0ff */
[----:B--2-4-:R-:W-:Y:S06]  /*5830*/  @!P0 BRA `(.L_x_108) ;  /* 0x0000000000a48947 */ /* 0x014fec0003800000 */
[----:B------:R-:W-:Y:S01]  /*5840*/  IMAD.HI.U32 R0, R177, R71, RZ ;  /* 0x00000047b1007227 */ /* 0x000fe200078e00ff */
[----:B------:R-:W-:Y:S02]  /*5850*/  ISETP.NE.AND P0, PT, R70, 0x1, PT ;  /* 0x000000014600780c */ /* 0x000fe40003f05270 */
[----:B------:R-:W-:Y:S01]  /*5860*/  ISETP.NE.AND P2, PT, R72, 0x1, PT ;  /* 0x000000014800780c */ /* 0x000fe20003f45270 */
[----:B------:R-:W-:Y:S01]  /*5870*/  IMAD.HI.U32 R4, R178, R166, RZ ;  /* 0x000000a6b2047227 */ /* 0x000fe200078e00ff */
[----:B------:R-:W-:Y:S02]  /*5880*/  SHF.R.U32.HI R0, RZ, R173, R0 ;  /* 0x000000adff007219 */ /* 0x000fe40000011600 */
[----:B------:R-:W-:Y:S01]  /*5890*/  ISETP.NE.AND P3, PT, R74, 0x1, PT ;  /* 0x000000014a00780c */ /* 0x000fe20003f65270 */
[----:B------:R-:W-:Y:S01]  /*58a0*/  IMAD.HI.U32 R6, R75, R71, RZ ;  /* 0x000000474b067227 */ /* 0x000fe200078e00ff */
[-C--:B------:R-:W-:Y:S02]  /*58b0*/  SHF.R.U32.HI R4, RZ, R167.reuse, R4 ;  /* 0x000000a7ff047219 */ /* 0x080fe40000011604 */
[----:B------:R-:W-:Y:S01]  /*58c0*/  SEL R0, R177, R0, !P0 ;  /* 0x00000000b1007207 */ /* 0x000fe20004000000 */
[----:B------:R-:W-:Y:S01]  /*58d0*/  IMAD.HI.U32 R5, R76, R166, RZ ;  /* 0x000000a64c057227 */ /* 0x000fe200078e00ff */
[----:B------:R-:W-:Y:S03]  /*58e0*/  SEL R4, R178, R4, !P3 ;  /* 0x00000004b2047207 */ /* 0x000fe60005800000 */
[-C--:B------:R-:W-:Y:S01]  /*58f0*/  IMAD.HI.U32 R3, R0, R68.reuse, RZ ;  /* 0x0000004400037227 */ /* 0x080fe200078e00ff */
[----:B------:R-:W-:Y:S03]  /*5900*/  SHF.R.U32.HI R5, RZ, R167, R5 ;  /* 0x000000a7ff057219 */ /* 0x000fe60000011605 */
[----:B------:R-:W-:Y:S01]  /*5910*/  IMAD.HI.U32 R2, R4, R68, RZ ;  /* 0x0000004404027227 */ /* 0x000fe200078e00ff */
[----:B------:R-:W-:Y:S02]  /*5920*/  @P2 SHF.R.U32.HI R0, RZ, R69, R3 ;  /* 0x00000045ff002219 */ /* 0x000fe40000011603 */
[----:B------:R-:W-:Y:S02]  /*5930*/  SHF.R.U32.HI R3, RZ, R173, R6 ;  /* 0x000000adff037219 */ /* 0x000fe40000011606 */
[----:B------:R-:W-:Y:S01]  /*5940*/  @P2 SHF.R.U32.HI R4, RZ, R69, R2 ;  /* 0x00000045ff042219 */ /* 0x000fe20000011602 */
[----:B------:R-:W-:Y:S01]  /*5950*/  IMAD R0, R72, R0, RZ ;  /* 0x0000000048007224 */ /* 0x000fe200078e02ff */
[----:B------:R-:W-:Y:S02]  /*5960*/  SEL R3, R75, R3, !P0 ;  /* 0x000000034b037207 */ /* 0x000fe40004000000 */
[----:B------:R-:W-:Y:S01]  /*5970*/  SEL R2, R76, R5, !P3 ;  /* 0x000000054c027207 */ /* 0x000fe20005800000 */
[----:B------:R-:W-:Y:S01]  /*5980*/  IMAD R5, R72, R4, RZ ;  /* 0x0000000448057224 */ /* 0x000fe200078e02ff */
[C---:B------:R-:W-:Y:S01]  /*5990*/  ISETP.GE.AND P0, PT, R3.reuse, R0, PT ;  /* 0x000000000300720c */ /* 0x040fe20003f06270 */
[C---:B------:R-:W-:Y:S03]  /*59a0*/  IMAD.HI.U32 R0, R3.reuse, R68, RZ ;  /* 0x0000004403007227 */ /* 0x040fe600078e00ff */
[C---:B------:R-:W-:Y:S02]  /*59b0*/  ISETP.GE.OR P0, PT, R2.reuse, R5, P0 ;  /* 0x000000050200720c */ /* 0x040fe40000706670 */
[----:B------:R-:W-:Y:S04]  /*59c0*/  SHF.R.U32.HI R0, RZ, R69, R0 ;  /* 0x00000045ff007219 */ /* 0x000fe80000011600 */
[C---:B------:R-:W-:Y:S05]  /*59d0*/  SEL R6, R3.reuse, R0, !P2 ;  /* 0x0000000003067207 */ /* 0x040fea0005000000 */
        /* <DEDUP_REMOVED lines=14> */
[----:B------:R-:W-:Y:S07]  /*5ac0*/  IMAD R75, R3, R70, R75 ;  /* 0x00000046034b7224 */ /* 0x000fee00078e024b */
.L_x_108:
[----:B-1----:R-:W-:Y:S01]  /*5ad0*/  @!P1 ISETP.NE.AND P0, PT, R8, 0x1, PT ;  /* 0x000000010800980c */ /* 0x002fe20003f05270 */
[----:B------:R-:W-:Y:S01]  /*5ae0*/  @!P1 IMAD.HI.U32 R0, R76, R10, RZ ;  /* 0x0000000a4c009227 */ /* 0x000fe200078e00ff */
[----:B------:R-:W-:Y:S01]  /*5af0*/  @!P1 ISETP.NE.AND P2, PT, R7, 0x1, PT ;  /* 0x000000010700980c */ /* 0x000fe20003f45270 */
[----:B------:R-:W-:Y:S01]  /*5b00*/  ULOP3.LUT UP0, URZ, UR48, 0x1b0, URZ, 0xc0, !UPT ;  /* 0x000001b030ff7892 */ /* 0x000fe2000f80c0ff */
[----:B------:R-:W-:Y:S01]  /*5b10*/  R2UR UR42, R14 ;  /* 0x000000000e2a72ca */ /* 0x000fe200000e0000 */
[----:B------:R-:W-:Y:S01]  /*5b20*/  @!P1 IMAD.HI.U32 R2, R75, R9, RZ ;  /* 0x000000094b029227 */ /* 0x000fe200078e00ff */
[----:B------:R-:W-:Y:S02]  /*5b30*/  @!P1 SHF.R.U32.HI R0, RZ, R11, R0 ;  /* 0x0000000bff009219 */ /* 0x000fe40000011600 */
[----:B------:R-:W-:Y:S01]  /*5b40*/  R2UR UR41, R15 ;  /* 0x000000000f2972ca */ /* 0x000fe200000e0000 */
[----:B------:R-:W-:Y:S01]  /*5b50*/  VIADD R193, R193, 0x1 ;  /* 0x00000001c1c17836 */ /* 0x000fe20000000000 */
[----:B------:R-:W-:Y:S02]  /*5b60*/  @!P1 SHF.R.U32.HI R2, RZ, R12, R2 ;  /* 0x0000000cff029219 */ /* 0x000fe40000011602 */
[----:B------:R-:W-:Y:S02]  /*5b70*/  @!P1 SEL R3, R76, R0, !P2 ;  /* 0x000000004c039207 */ /* 0x000fe40005000000 */
[----:B------:R-:W-:Y:S02]  /*5b80*/  @!P1 SEL R2, R75, R2, !P0 ;  /* 0x000000024b029207 */ /* 0x000fe40004000000 */
[----:B------:R-:W-:Y:S01]  /*5b90*/  @P4 SHF.R.U32.HI R179, RZ, 0x10, R17 ;  /* 0x00000010ffb34819 */ /* 0x000fe20000011611 */
[----:B------:R-:W-:Y:S02]  /*5ba0*/  USHF.L.U32 UR42, UR42, 0x7, URZ ;  /* 0x000000072a2a7899 */ /* 0x000fe400080006ff */
[----:B------:R-:W-:Y:S02]  /*5bb0*/  @!P1 IMAD.IADD R0, R2, 0x1, -R3 ;  /* 0x0000000102009824 */ /* 0x000fe400078e0a03 */
[----:B------:R-:W-:Y:S01]  /*5bc0*/  @!P1 IMAD.IADD R2, R3, 0x1, -R2 ;  /* 0x0000000103029824 */ /* 0x000fe200078e0a02 */
[----:B------:R-:W-:Y:S01]  /*5bd0*/  USHF.L.U32 UR41, UR41, 0x8, URZ ;  /* 0x0000000829297899 */ /* 0x000fe200080006ff */
[----:B------:R-:W-:Y:S02]  /*5be0*/  @!P1 IMAD R76, R0, R7, R76 ;  /* 0x00000007004c9224 */ /* 0x000fe400078e024c */
[----:B------:R-:W-:Y:S01]  /*5bf0*/  @!P1 IMAD R75, R2, R8, R75 ;  /* 0x00000008024b9224 */ /* 0x000fe200078e024b */
[----:B------:R-:W-:Y:S08]  /*5c00*/  BRA.U !UP0, `(.L_x_109) ;  /* 0x0000000108407547 */ /* 0x000ff0000b800000 */
[----:B------:R-:W1:Y:S01]  /*5c10*/  LDCU.64 UR8, c[0x4][0x88] ;  /* 0x01001100ff0877ac */ /* 0x000e620008000a00 */
[----:B------:R-:W-:Y:S01]  /*5c20*/  MOV R3, 0x0 ;  /* 0x0000000000037802 */ /* 0x000fe20000000f00 */
[----:B------:R-:W-:Y:S02]  /*5c30*/  HFMA2 R12, -RZ, RZ, 0, 5.9604644775390625e-08 ;  /* 0x00000001ff0c7431 */ /* 0x000fe400000001ff */
[----:B------:R-:W-:Y:S02]  /*5c40*/  IMAD.MOV.U32 R8, RZ, RZ, 0x70 ;  /* 0x00000070ff087424 */ /* 0x000fe400078e00ff */
[----:B------:R-:W-:Y:S01]  /*5c50*/  IMAD.MOV.U32 R13, RZ, RZ, RZ ;  /* 0x000000ffff0d7224 */ /* 0x000fe200078e00ff */
[----:B------:R-:W2:Y:S01]  /*5c60*/  LDCU.64 UR6, c[0x4][0x90] ;  /* 0x01001200ff0677ac */ /* 0x000ea20008000a00 */
[----:B------:R-:W3:Y:S01]  /*5c70*/  LDC.64 R2, c[0x4][R3] ;  /* 0x0100000003027b82 */ /* 0x000ee20000000a00 */
[----:B------:R-:W4:Y:S01]  /*5c80*/  LDCU.64 UR4, c[0x4][0x8] ;  /* 0x01000100ff0477ac */ /* 0x000f220008000a00 */
[----:B-1----:R-:W-:Y:S01]  /*5c90*/  MOV R5, UR9 ;  /* 0x0000000900057c02 */ /* 0x002fe20008000f00 */
[----:B------:R-:W-:Y:S01]  /*5ca0*/  IMAD.U32 R4, RZ, RZ, UR8 ;  /* 0x00000008ff047e24 */ /* 0x000fe2000f8e00ff */
[----:B--2---:R-:W-:Y:S01]  /*5cb0*/  MOV R7, UR7 ;  /* 0x0000000700077c02 */ /* 0x004fe20008000f00 */
[----:B------:R-:W-:Y:S01]  /*5cc0*/  IMAD.U32 R6, RZ, RZ, UR6 ;  /* 0x00000006ff067e24 */ /* 0x000fe2000f8e00ff */
[----:B----4-:R-:W-:Y:S01]  /*5cd0*/  MOV R11, UR5 ;  /* 0x00000005000b7c02 */ /* 0x010fe20008000f00 */
[----:B------:R-:W-:Y:S02]  /*5ce0*/  IMAD.U32 R10, RZ, RZ, UR4 ;  /* 0x00000004ff0a7e24 */ /* 0x000fe4000f8e00ff */
[----:B------:R-:W-:Y:S07]  /*5cf0*/  LEPC R20, `(.L_x_109) ;  /* 0x000000001014794e */ /* 0x000fee0000000000 */
[----:B---3-5:R-:W-:Y:S05]  /*5d00*/  CALL.ABS.NOINC R2 ;  /* 0x0000000002007343 */ /* 0x028fea0003c00000 */
.L_x_109:
[----:B------:R-:W-:Y:S01]  /*5d10*/  LOP3.LUT P0, RZ, R189, 0x1b0, RZ, 0xc0, !PT ;  /* 0x000001b0bdff7812 */ /* 0x000fe2000780c0ff */
[----:B------:R-:W-:Y:S11]  /*5d20*/  BSSY.RECONVERGENT B6, `(.L_x_110) ;  /* 0x0000013000067945 */ /* 0x000ff60003800200 */
[----:B------:R-:W-:Y:S01]  /*5d30*/  @!UPT UIADD3 URZ, UPT, UPT, URZ, URZ, URZ ;  /* 0x000000fffffff290 */ /* 0x000fe2000fffe0ff */
[----:B------:R-:W-:Y:S05]  /*5d40*/  @!P0 BRA `(.L_x_111) ;  /* 0x0000000000408947 */ /* 0x000fea0003800000 */
        /* <DEDUP_REMOVED lines=16> */
.L_x_111:
[----:B------:R-:W-:Y:S05]  /*5e50*/  BSYNC.RECONVERGENT B6 ;  /* 0x0000000000067941 */ /* 0x000fea0003800200 */
.L_x_110:
[----:B------:R-:W-:Y:S01]  /*5e60*/  ISETP.NE.U32.AND P4, PT, R164, RZ, PT ;  /* 0x000000ffa400720c */ /* 0x000fe20003f85070 */
[----:B------:R-:W1:Y:S01]  /*5e70*/  LDCU UR4, c[0x0][0x8c8] ;  /* 0x00011900ff0477ac */ /* 0x000e620008000800 */
[----:B------:R-:W-:Y:S02]  /*5e80*/  ISETP.NE.U32.AND P2, PT, R160, RZ, PT ;  /* 0x000000ffa000720c */ /* 0x000fe40003f45070 */
[----:B------:R-:W-:Y:S01]  /*5e90*/  ISETP.NE.AND.EX P4, PT, R165, RZ, PT, P4 ;  /* 0x000000ffa500720c */ /* 0x000fe20003f85340 */
[----:B------:R-:W-:Y:S01]  /*5ea0*/  UISETP.NE.U32.AND UP0, UPT, UR44, URZ, UPT ;  /* 0x000000ff2c00728c */ /* 0x000fe2000bf05070 */
[----:B------:R-:W-:Y:S02]  /*5eb0*/  ISETP.NE.U32.AND P3, PT, RZ, UR38, PT ;  /* 0x00000026ff007c0c */ /* 0x000fe4000bf65070 */
[----:B------:R-:W-:Y:S02]  /*5ec0*/  PLOP3.LUT P0, PT, PT, PT, PT, 0x8, 0x80 ;  /* 0x000000000080781c */ /* 0x000fe40003f0e170 */
[----:B------:R-:W-:Y:S02]  /*5ed0*/  ISETP.NE.U32.AND P1, PT, R164, RZ, PT ;  /* 0x000000ffa400720c */ /* 0x000fe40003f25070 */
[----:B------:R-:W-:Y:S02]  /*5ee0*/  ISETP.NE.AND.EX P2, PT, R161, RZ, PT, P2 ;  /* 0x000000ffa100720c */ /* 0x000fe40003f45320 */
[----:B------:R-:W-:Y:S02]  /*5ef0*/  P2R R198, PR, RZ, 0x1 ;  /* 0x00000001ffc67803 */ /* 0x000fe40000000000 */
[----:B------:R-:W-:Y:S01]  /*5f00*/  ISETP.NE.AND.EX P3, PT, RZ, UR39, PT, P3 ;  /* 0x00000027ff007c0c */ /* 0x000fe2000bf65330 */
[----:B------:R-:W-:Y:S01]  /*5f10*/  @!UPT UIADD3 URZ, UPT, UPT, URZ, URZ, URZ ;  /* 0x000000fffffff290 */ /* 0x000fe2000fffe0ff */
[----:B------:R-:W-:Y:S11]  /*5f20*/  @!P4 BRA `(.L_x_112) ;  /* 0x00000000002cc947 */ /* 0x000ff60003800000 */
[----:B------:R-:W-:Y:S01]  /*5f30*/  ISETP.NE.U32.AND P0, PT, R162, RZ, PT ;  /* 0x000000ffa200720c */ /* 0x000fe20003f05070 */
[----:B------:R-:W-:Y:S03]  /*5f40*/  IMAD.MOV.U32 R170, RZ, RZ, 0x1 ;  /* 0x00000001ffaa7424 */ /* 0x000fe600078e00ff */
[----:B------:R-:W-:Y:S11]  /*5f50*/  ISETP.NE.AND.EX P0, PT, R163, RZ, PT, P0 ;  /* 0x000000ffa300720c */ /* 0x000ff60003f05300 */
[----:B------:R-:W-:Y:S02]  /*5f60*/  @!UPT UIADD3 URZ, UPT, UPT, URZ, URZ, URZ ;  /* 0x000000fffffff290 */ /* 0x000fe4000fffe0ff */
[----:B------:R-:W2:Y:S01]  /*5f70*/  @P0 LDC.64 R2, c[0x0][0x888] ;  /* 0x00022200ff020b82 */ /* 0x000ea20000000a00 */
[----:B------:R-:W-:Y:S04]  /*5f80*/  @P0 IMAD R0, R164, UR36, RZ ;  /* 0x00000024a4000c24 */ /* 0x000fe8000f8e02ff */
[----:B--2---:R-:W-:Y:S04]  /*5f90*/  @P0 IMAD.WIDE R2, R0, 0x4, R2 ;  /* 0x0000000400020825 */ /* 0x004fe800078e0202 */
[----:B------:R-:W-:Y:S01]  /*5fa0*/  HFMA2 R0, -RZ, RZ, 0, 5.9604644775390625e-08 ;  /* 0x00000001ff007431 */ /* 0x000fe200000001ff */
[----:B-----5:R2:W5:Y:S04]  /*5fb0*/  @P0 LDG.E R79, desc[UR46][R2.64] ;  /* 0x0000002e024f0981 */ /* 0x020568000c1e1900 */
[----:B------:R-:W-:Y:S01]  /*5fc0*/  @!P0 PRMT R170, R0, 0x7610, R170 ;  /* 0x0000761000aa8816 */ /* 0x000fe200000000aa */
[----:B--2---:R-:W3:Y:S06]  /*5fd0*/  @!P0 LDC R79, c[0x0][0x880] ;  /* 0x00022000ff4f8b82 */ /* 0x004eec0000000800 */
.L_x_112:
[----:B------:R-:W-:Y:S01]  /*5fe0*/  ISETP.NE.AND P6, PT, R198, RZ, PT ;  /* 0x000000ffc600720c */ /* 0x000fe20003fc5270 */
[----:B------:R-:W-:Y:S01]  /*5ff0*/  UISETP.NE.AND.EX UP0, UPT, UR45, URZ, UPT, UP0 ;  /* 0x000000ff2d00728c */ /* 0x000fe2000bf05300 */
[----:B------:R-:W-:Y:S01]  /*6000*/  ISETP.NE.AND.EX P0, PT, R165, RZ, PT, P1 ;  /* 0x000000ffa500720c */ /* 0x000fe20003f05310 */
[----:B-1----:R-:W-:Y:S01]  /*6010*/  IMAD.U32 R2, RZ, RZ, UR4 ;  /* 0x00000004ff027e24 */ /* 0x002fe2000f8e00ff */
[----:B------:R-:W-:Y:S01]  /*6020*/  LEA R0, R181, UR49, 0x3 ;  /* 0x00000031b5007c11 */ /* 0x000fe2000f8e18ff */
[----:B------:R-:W-:Y:S10]  /*6030*/  @!P2 BRA `(.L_x_113) ;  /* 0x000000000020a947 */ /* 0x000ff40003800000 */
[----:B------:R-:W-:Y:S04]  /*6040*/  ISETP.NE.U32.AND P2, PT, R158, RZ, PT ;  /* 0x000000ff9e00720c */ /* 0x000fe80003f45070 */
[----:B------:R-:W-:Y:S11]  /*6050*/  ISETP.NE.AND.EX P2, PT, R159, RZ, PT, P2 ;  /* 0x000000ff9f00720c */ /* 0x000ff60003f45320 */
[----:B------:R-:W-:Y:S02]  /*6060*/  @!UPT UIADD3 URZ, UPT, UPT, URZ, URZ, URZ ;  /* 0x000000fffffff290 */ /* 0x000fe4000fffe0ff */
[----:B------:R-:W1:Y:S01]  /*6070*/  @P2 LDC.64 R4, c[0x0][0x8a8] ;  /* 0x00022a00ff042b82 */ /* 0x000e620000000a00 */
[----:B------:R-:W-:Y:S04]  /*6080*/  @P2 IMAD R3, R160, UR36, RZ ;  /* 0x00000024a0032c24 */ /* 0x000fe8000f8e02ff */
[----:B-1----:R-:W-:Y:S05]  /*6090*/  @P2 IMAD.WIDE R4, R3, 0x4, R4 ;  /* 0x0000000403042825 */ /* 0x002fea00078e0204 */
[----:B-----5:R1:W5:Y:S02]  /*60a0*/  @P2 LDG.E R77, desc[UR46][R4.64] ;  /* 0x0000002e044d2981 */ /* 0x020364000c1e1900 */
[----:B-1----:R-:W2:Y:S02]  /*60b0*/  @!P2 LDC R77, c[0x0][0x8a0] ;  /* 0x00022800ff4dab82 */ /* 0x002ea40000000800 */
.L_x_113:
[----:B------:R-:W-:Y:S05]  /*60c0*/  @P3 BRA P0, `(.L_x_114) ;  /* 0x0000000000343947 */ /* 0x000fea0000000000 */
[----:B------:R-:W-:Y:S02]  /*60d0*/  ISETP.NE.AND.EX P1, PT, R165, RZ, PT, P1 ;  /* 0x000000ffa500720c */ /* 0x000fe40003f25310 */
[----:B------:R-:W-:Y:S11]  /*60e0*/  PLOP3.LUT P0, PT, PT, PT, PT, 0x80, 0x8 ;  /* 0x000000000008781c */ /* 0x000ff60003f0f070 */
[----:B------:R-:W-:Y:S02]  /*60f0*/  @P1 LOP3.LUT P2, RZ, R170, 0xff, RZ, 0xc0, !PT ;  /* 0x000000ffaaff1812 */ /* 0x000fe4000784c0ff */
[----:B------:R-:W-:Y:S02]  /*6100*/  @P1 ISETP.NE.U32.AND P3, PT, RZ, UR38, PT ;  /* 0x00000026ff001c0c */ /* 0x000fe4000bf65070 */
[----:B------:R-:W-:Y:S02]  /*6110*/  @P1 PLOP3.LUT P0, PT, P2, PT, PT, 0x80, 0x8 ;  /* 0x000000000008181c */ /* 0x000fe4000170f070 */
[C---:B---3-5:R-:W-:Y:S02]  /*6120*/  @P1 FSETP.NEU.AND P2, PT, R79.reuse, RZ, PT ;  /* 0x000000ff4f00120b */ /* 0x068fe40003f4d000 */
[----:B------:R-:W-:Y:S02]  /*6130*/  @P1 ISETP.NE.AND.EX P3, PT, RZ, UR39, PT, P3 ;  /* 0x00000027ff001c0c */ /* 0x000fe4000bf65330 */
[----:B------:R-:W-:Y:S02]  /*6140*/  @P1 SEL R3, RZ, 0xffffffff, P2 ;  /* 0xffffffffff031807 */ /* 0x000fe40001000000 */
[----:B------:R-:W-:Y:S05]  /*6150*/  @!P1 FSETP.EQ.AND P6, PT, R79, RZ, PT ;  /* 0x000000ff4f00920b */ /* 0x000fea0003fc2000 */
[----:B------:R-:W-:Y:S04]  /*6160*/  @!P0 SEL R3, RZ, 0xffffffff, P3 ;  /* 0xffffffffff038807 */ /* 0x000fe80001800000 */
[----:B------:R-:W-:Y:S04]  /*6170*/  @P1 LOP3.LUT R3, R3, 0x1, RZ, 0xc0, !PT ;  /* 0x0000000103031812 */ /* 0x000fe800078ec0ff */
[----:B------:R-:W-:Y:S04]  /*6180*/  @P1 ISETP.EQ.U32.AND P6, PT, R3, 0x1, PT ;  /* 0x000000010300180c */ /* 0x000fe80003fc2070 */
[----:B------:R-:W-:Y:S09]  /*6190*/  P2R R198, PR, RZ, 0x40 ;  /* 0x00000040ffc67803 */ /* 0x000ff20000000000 */
.L_x_114:
[----:B------:R-:W-:Y:S05]  /*61a0*/  BRA.U !UP0, `(.L_x_115) ;  /* 0x00000001084c7547 */ /* 0x000fea000b800000 */
[----:B------:R-:W-:Y:S01]  /*61b0*/  ISETP.LE.AND P1, PT, R174, UR41, PT ;  /* 0x00000029ae007c0c */ /* 0x000fe2000bf23270 */
[C---:B------:R-:W-:Y:S02]  /*61c0*/  VIADD R2, R185.reuse, UR42 ;  /* 0x0000002ab9027c36 */ /* 0x040fe40008000000 */
[----:B------:R-:W-:Y:S03]  /*61d0*/  IMAD.U32 R4, RZ, RZ, UR42 ;  /* 0x0000002aff047e24 */ /* 0x000fe6000f8e00ff */
[----:B------:R-:W-:Y:S11]  /*61e0*/  ISETP.GE.OR P1, PT, R2, UR50, P1 ;  /* 0x0000003202007c0c */ /* 0x000ff60008f26670 */
[----:B------:R-:W-:Y:S02]  /*61f0*/  @!UPT UIADD3 URZ, UPT, UPT, URZ, URZ, URZ ;  /* 0x000000fffffff290 */ /* 0x000fe4000fffe0ff */
[----:B------:R-:W-:Y:S01]  /*6200*/  @!P1 IADD3 R6, P0, PT, R185, UR42, RZ ;  /* 0x0000002ab9069c10 */ /* 0x000fe2000ff1e0ff */
[----:B------:R-:W1:Y:S01]  /*6210*/  @!P1 LDC.64 R2, c[0x0][0x8d0] ;  /* 0x00023400ff029b82 */ /* 0x000e620000000a00 */
[----:B------:R-:W-:Y:S02]  /*6220*/  VOTEU.ALL UP0, P1 ;  /* 0x0000000000ff7886 */ /* 0x000fe40000800000 */
[----:B------:R-:W-:Y:S03]  /*6230*/  @!P1 LEA.HI.X.SX32 R7, R4, RZ, 0x1, P0 ;  /* 0x000000ff04079211 */ /* 0x000fe600000f0eff */
[----:B------:R-:W-:Y:S06]  /*6240*/  @!UP0 USHF.R.S32.HI UR4, URZ, 0x1f, UR36 ;  /* 0x0000001fff048899 */ /* 0x000fec0008011424 */
[C---:B-1----:R-:W-:Y:S02]  /*6250*/  @!P1 IMAD R4, R2.reuse, UR4, RZ ;  /* 0x0000000402049c24 */ /* 0x042fe4000f8e02ff */
[----:B------:R-:W-:Y:S04]  /*6260*/  @!P1 IMAD.WIDE.U32 R6, R2, UR36, R6 ;  /* 0x0000002402069c25 */ /* 0x000fe8000f8e0006 */
[----:B------:R-:W-:Y:S01]  /*6270*/  @!P1 IMAD R4, R3, UR36, R4 ;  /* 0x0000002403049c24 */ /* 0x000fe2000f8e0204 */
[----:B------:R-:W-:Y:S04]  /*6280*/  @!P1 IADD3 R2, P0, PT, R6, UR44, RZ ;  /* 0x0000002c06029c10 */ /* 0x000fe8000ff1e0ff */
[--C-:B------:R-:W-:Y:S02]  /*6290*/  @!P1 IADD3.X R3, PT, PT, R7, UR45, R4.reuse, P0, !PT ;  /* 0x0000002d07039c10 */ /* 0x100fe400087fe404 */
[----:B------:R-:W-:Y:S06]  /*62a0*/  PRMT R4, RZ, 0x7610, R4 ;  /* 0x00007610ff047816 */ /* 0x000fec0000000004 */
[----:B------:R-:W4:Y:S02]  /*62b0*/  @!P1 LDG.E.U8 R4, desc[UR46][R2.64] ;  /* 0x0000002e02049981 */ /* 0x000f24000c1e1100 */
[----:B----4-:R-:W-:Y:S05]  /*62c0*/  F2FP.F16.E4M3.UNPACK_B R2, R4 ;  /* 0x00000004ff02723e */ /* 0x010fea00020006ff */
[----:B------:R-:W-:Y:S07]  /*62d0*/  HADD2.F32 R2, -RZ, R2.H0_H0 ;  /* 0x20000002ff027230 */ /* 0x000fee0000004100 */
.L_x_115:
[----:B------:R-:W-:Y:S01]  /*62e0*/  @!P6 SHF.L.U32 R3, R180, 0x1f, RZ ;  /* 0x0000001fb403e819 */ /* 0x000fe200000006ff */
[----:B------:R-:W-:Y:S01]  /*62f0*/  BSSY B1, `(.L_x_116) ;  /* 0x0000042000017945 */ /* 0x000fe20003800000 */
[----:B------:R-:W-:Y:S01]  /*6300*/  LEA R192, R139, UR49, 0x3 ;  /* 0x000000318bc07c11 */ /* 0x000fe2000f8e18ff */
[----:B------:R-:W-:Y:S01]  /*6310*/  IMAD.MOV.U32 R196, RZ, RZ, 0x1 ;  /* 0x00000001ffc47424 */ /* 0x000fe200078e00ff */
[----:B------:R1:W4:Y:S01]  /*6320*/  @!P6 SYNCS.PHASECHK.TRANS64.TRYWAIT P1, [R0+URZ+0xb0], R3 ;  /* 0x0000b0030000e5a7 */ /* 0x00032200080211ff */
[----:B------:R-:W-:Y:S01]  /*6330*/  SHF.L.U32 R4, R183, 0x1f, RZ ;  /* 0x0000001fb7047819 */ /* 0x000fe200000006ff */
[----:B------:R-:W-:Y:S01]  /*6340*/  IMAD R157, R139, 0x100, R156 ;  /* 0x000001008b9d7824 */ /* 0x000fe200078e029c */
[----:B------:R-:W-:Y:S02]  /*6350*/  ISETP.NE.U32.AND P2, PT, RZ, UR38, PT ;  /* 0x00000026ff007c0c */ /* 0x000fe4000bf45070 */
[----:B------:R-:W-:Y:S02]  /*6360*/  CS2R R154, SRZ ;  /* 0x00000000009a7805 */ /* 0x000fe4000001ff00 */
[----:B---3-5:R-:W-:Y:S02]  /*6370*/  FSETP.NEU.AND P3, PT, R79, RZ, PT ;  /* 0x000000ff4f00720b */ /* 0x028fe40003f6d000 */
[----:B------:R-:W-:Y:S02]  /*6380*/  CS2R R152, SRZ ;  /* 0x0000000000987805 */ /* 0x000fe4000001ff00 */
[----:B------:R-:W-:Y:S02]  /*6390*/  ISETP.NE.AND.EX P2, PT, RZ, UR39, PT, P2 ;  /* 0x00000027ff007c0c */ /* 0x000fe4000bf45320 */
[----:B------:R-:W-:Y:S02]  /*63a0*/  CS2R R150, SRZ ;  /* 0x0000000000967805 */ /* 0x000fe4000001ff00 */
[----:B------:R-:W-:Y:S02]  /*63b0*/  CS2R R148, SRZ ;  /* 0x0000000000947805 */ /* 0x000fe4000001ff00 */
[----:B------:R-:W-:Y:S02]  /*63c0*/  CS2R R146, SRZ ;  /* 0x0000000000927805 */ /* 0x000fe4000001ff00 */
[----:B------:R-:W-:Y:S02]  /*63d0*/  SEL R5, RZ, 0xffffffff, P2 ;  /* 0xffffffffff057807 */ /* 0x000fe40001000000 */
[----:B------:R-:W-:Y:S02]  /*63e0*/  CS2R R144, SRZ ;  /* 0x0000000000907805 */ /* 0x000fe4000001ff00 */
[----:B------:R-:W-:Y:S02]  /*63f0*/  LOP3.LUT P2, RZ, R170, 0xff, RZ, 0xc0, !PT ;  /* 0x000000ffaaff7812 */ /* 0x000fe4000784c0ff */
[----:B------:R-:W-:Y:S02]  /*6400*/  CS2R R142, SRZ ;  /* 0x00000000008e7805 */ /* 0x000fe4000001ff00 */
[----:B------:R-:W-:Y:S01]  /*6410*/  CS2R R140, SRZ ;  /* 0x00000000008c7805 */ /* 0x000fe2000001ff00 */
[----:B------:R3:W2:Y:S01]  /*6420*/  SYNCS.PHASECHK.TRANS64.TRYWAIT P0, [R192+URZ+0x120], R4 ;  /* 0x00012004c00075a7 */ /* 0x0006a200080011ff */
[----:B-1----:R-:W-:Y:S04]  /*6430*/  SEL R3, RZ, 0xffffffff, P3 ;  /* 0xffffffffff037807 */ /* 0x002fe80001800000 */
[----:B------:R-:W-:Y:S04]  /*6440*/  @P4 SEL R3, R5, R3, !P2 ;  /* 0x0000000305034207 */ /* 0x000fe80005000000 */
[----:B------:R-:W-:Y:S04]  /*6450*/  LOP3.LUT R3, R3, 0x1, RZ, 0xc0, !PT ;  /* 0x0000000103037812 */ /* 0x000fe800078ec0ff */
[----:B------:R-:W-:Y:S04]  /*6460*/  ISETP.NE.U32.AND P5, PT, R3, 0x1, PT ;  /* 0x000000010300780c */ /* 0x000fe80003fa5070 */
[----:B------:R-:W-:Y:S02]  /*6470*/  P2R R197, PR, RZ, 0x20 ;  /* 0x00000020ffc57803 */ /* 0x000fe40000000000 */
[----:B----4-:R-:W-:Y:S01]  /*6480*/  @!P6 SEL R196, RZ, 0x1, !P1 ;  /* 0x00000001ffc4e807 */ /* 0x010fe20004800000 */
[----:B---3--:R-:W-:Y:S06]  /*6490*/  @P6 BRA `(.L_x_117) ;  /* 0x00000000009c6947 */ /* 0x008fec0003800000 */
[----:B------:R-:W-:Y:S01]  /*64a0*/  @P5 IMAD R8, R181, 0x2000, R186 ;  /* 0x00002000b5085824 */ /* 0x000fe200078e02ba */
[----:B------:R-:W-:Y:S01]  /*64b0*/  ISETP.NE.AND P1, PT, R196, RZ, PT ;  /* 0x000000ffc400720c */ /* 0x000fe20003f25270 */
[----:B------:R-:W-:Y:S01]  /*64c0*/  BSSY B0, `(.L_x_118) ;  /* 0x0000010000007945 */ /* 0x000fe20003800000 */
[----:B------:R-:W-:Y:S01]  /*64d0*/  CS2R R142, SRZ ;  /* 0x00000000008e7805 */ /* 0x000fe2000001ff00 */
[--C-:B------:R-:W-:Y:S01]  /*64e0*/  @P5 IMAD R7, R188, -0x10, R8.reuse ;  /* 0xfffffff0bc075824 */ /* 0x100fe200078e0208 */
[----:B------:R-:W-:Y:S01]  /*64f0*/  CS2R R140, SRZ ;  /* 0x00000000008c7805 */ /* 0x000fe2000001ff00 */
[----:B------:R-:W-:Y:S01]  /*6500*/  @P5 IMAD R6, R187, -0x10, R8 ;  /* 0xfffffff0bb065824 */ /* 0x000fe200078e0208 */
[----:B------:R-:W-:Y:S01]  /*6510*/  CS2R R150, SRZ ;  /* 0x0000000000967805 */ /* 0x000fe2000001ff00 */
[----:B------:R-:W-:Y:S01]  /*6520*/  @P5 IMAD R5, R184, 0x10, R7 ;  /* 0x00000010b8055824 */ /* 0x000fe200078e0207 */
[----:B------:R-:W-:Y:S02]  /*6530*/  CS2R R148, SRZ ;  /* 0x0000000000947805 */ /* 0x000fe4000001ff00 */
[----:B------:R-:W-:Y:S02]  /*6540*/  CS2R R146, SRZ ;  /* 0x0000000000927805 */ /* 0x000fe4000001ff00 */
[----:B------:R-:W-:Y:S02]  /*6550*/  CS2R R144, SRZ ;  /* 0x0000000000907805 */ /* 0x000fe4000001ff00 */
[----:B------:R-:W-:Y:S02]  /*6560*/  CS2R R154, SRZ ;  /* 0x00000000009a7805 */ /* 0x000fe4000001ff00 */
[----:B------:R-:W-:Y:S01]  /*6570*/  CS2R R152, SRZ ;  /* 0x0000000000987805 */ /* 0x000fe2000001ff00 */
[----:B------:R-:W-:Y:S06]  /*6580*/  @P1 BRA `(.L_x_119) ;  /* 0x00000000000c1947 */ /* 0x000fec0003800000 */
[----:B------:R-:W-:Y:S04]  /*6590*/  SHF.L.U32 R3, R180, 0x1f, RZ ;  /* 0x0000001fb4037819 */ /* 0x000fe800000006ff */
[----:B------:R-:W1:Y:S02]  /*65a0*/  SYNCS.PHASECHK.TRANS64.TRYWAIT P1, [R0+URZ+0xb0], R3 ;  /* 0x0000b003000075a7 */ /* 0x000e6400080211ff */
[----:B-1----:R-:W-:Y:S05]  /*65b0*/  @!P1 BRA `(.L_x_120) ;  /* 0x0000006400349947 */ /* 0x002fea0003800000 */
.L_x_119:
[----:B------:R-:W-:Y:S05]  /*65c0*/  BSYNC B0 ;  /* 0x0000000000007941 */ /* 0x000fea0003800000 */
.L_x_118:
[----:B------:R-:W-:Y:S01]  /*65d0*/  ISETP.NE.AND P1, PT, R197, RZ, PT ;  /* 0x000000ffc500720c */ /* 0x000fe20003f25270 */
[----:B-1----:R-:W-:Y:S02]  /*65e0*/  VIADD R3, R0, 0xd0 ;  /* 0x000000d000037836 */ /* 0x002fe40000000000 */
[----:B------:R-:W-:Y:S02]  /*65f0*/  IMAD.U32 R0, RZ, RZ, UR37 ;  /* 0x00000025ff007e24 */ /* 0x000fe4000f8e00ff */
[----:B------:R-:W-:Y:S03]  /*6600*/  VIADD R181, R181, 0x1 ;  /* 0x00000001b5b57836 */ /* 0x000fe60000000000 */
[----:B------:R-:W-:Y:S05]  /*6610*/  PRMT R0, R0, 0x654, R3 ;  /* 0x0000065400007816 */ /* 0x000fea0000000003 */
[----:B------:R1:W3:Y:S04]  /*6620*/  @P1 LDS.128 R140, [R8] ;  /* 0x00000000088c1984 */ /* 0x0002e80000000c00 */
[----:B------:R1:W4:Y:S04]  /*6630*/  @P1 LDS.128 R148, [R6+0x20] ;  /* 0x0000200006941984 */ /* 0x0003280000000c00 */
[----:B------:R1:W1:Y:S04]  /*6640*/  @P1 LDS.128 R144, [R7+0x10] ;  /* 0x0000100007901984 */ /* 0x0002680000000c00 */
[----:B------:R1:W1:Y:S01]  /*6650*/  @P1 LDS.128 R152, [R5+0x10] ;  /* 0x0000100005981984 */ /* 0x0002620000000c00 */
[C---:B------:R-:W-:Y:S01]  /*6660*/  ISETP.NE.AND P1, PT, R181.reuse, 0x4, PT ;  /* 0x00000004b500780c */ /* 0x040fe20003f25270 */
[----:B------:R-:W-:Y:S01]  /*6670*/  @!PT LDS RZ, [RZ] ;  /* 0x00000000fffff984 */ /* 0x000fe20000000800 */
[----:B------:R-:W-:Y:S01]  /*6680*/  @!PT LDS RZ, [RZ] ;  /* 0x00000000fffff984 */ /* 0x000fe20000000800 */
[----:B------:R-:W-:Y:S01]  /*6690*/  @!PT LDS RZ, [RZ] ;  /* 0x00000000fffff984 */ /* 0x000fe20000000800 */
[----:B------:R-:W-:Y:S01]  /*66a0*/  @!PT LDS RZ, [RZ] ;  /* 0x00000000fffff984 */ /* 0x000fe20000000800 */
[----:B------:R5:W-:Y:S06]  /*66b0*/  MEMBAR.ALL.CTA ;  /* 0x0000000000007992 */ /* 0x000bec0000008000 */
[----:B-----5:R-:W5:Y:S01]  /*66c0*/  FENCE.VIEW.ASYNC.S ;  /* 0x00000000000073c6 */ /* 0x020f620000000000 */
[----:B------:R-:W-:Y:S01]  /*66d0*/  SEL R181, R181, RZ, P1 ;  /* 0x000000ffb5b57207 */ /* 0x000fe20000800000 */
[----:B-----5:R5:W-:Y:S02]  /*66e0*/  SYNCS.ARRIVE.TRANS64.RED.A1T0 RZ, [R0+URZ], RZ ;  /* 0x000000ff00ff79a7 */ /* 0x020be400081004ff */
[----:B-----5:R-:W-:Y:S04]  /*66f0*/  SEL R0, RZ, 0x1, P1 ;  /* 0x00000001ff007807 */ /* 0x020fe80000800000 */
[----:B---34-:R-:W-:Y:S02]  /*6700*/  LOP3.LUT R180, R180, R0, RZ, 0x3c, !PT ;  /* 0x00000000b4b47212 */ /* 0x018fe400078e3cff */
.L_x_117:
[----:B------:R-:W-:Y:S05]  /*6710*/  BSYNC B1 ;  /* 0x0000000000017941 */ /* 0x000fea0003800000 */
.L_x_116:
[----:B------:R-:W-:Y:S04]  /*6720*/  SHF.R.U32.HI R0, RZ, 0x15, R157 ;  /* 0x00000015ff007819 */ /* 0x000fe8000001169d */
[----:B------:R-:W-:Y:S01]  /*6730*/  LOP3.LUT P1, RZ, R0, 0x3, R172, 0x48, !PT ;  /* 0x0000000300ff7812 */ /* 0x000fe200078248ac */
[----:B------:R-:W-:Y:S01]  /*6740*/  @!UPT UIADD3 URZ, UPT, UPT, URZ, URZ, URZ ;  /* 0x000000fffffff290 */ /* 0x000fe2000fffe0ff */
[----:B--2---:R-:W-:Y:S11]  /*6750*/  @P0 BRA `(.L_x_121) ;  /* 0x0000000000080947 */ /* 0x004ff60003800000 */
[----:B------:R-:W2:Y:S02]  /*6760*/  SYNCS.PHASECHK.TRANS64.TRYWAIT P0, [R192+URZ+0x120], R4 ;  /* 0x00012004c00075a7 */ /* 0x000ea400080011ff */
[----:B--2---:R-:W-:Y:S05]  /*6770*/  @!P0 BRA `(.L_x_122) ;  /* 0x0000006000d88947 */ /* 0x004fea0003800000 */
.L_x_121:
[----:B------:R-:W-:Y:S04]  /*6780*/  BSSY.RECONVERGENT B6, `(.L_x_123) ;  /* 0x0000012000067945 */ /* 0x000fe80003800200 */
[----:B------:R-:W-:Y:S05]  /*6790*/  @!P1 BRA `(.L_x_124) ;  /* 0x0000000000409947 */ /* 0x000fea0003800000 */
[----:B------:R-:W3:Y:S01]  /*67a0*/  LDCU.64 UR8, c[0x4][0x78] ;  /* 0x01000f00ff0877ac */ /* 0x000ee20008000a00 */
[----:B------:R-:W-:Y:S01]  /*67b0*/  MOV R15, 0x0 ;  /* 0x00000000000f7802 */ /* 0x000fe20000000f00 */
[----:B------:R-:W-:Y:S02]  /*67c0*/  HFMA2 R12, -RZ, RZ, 0, 5.9604644775390625e-08 ;  /* 0x00000001ff0c7431 */ /* 0x000fe400000001ff */
[----:B-1----:R-:W-:Y:S02]  /*67d0*/  IMAD.MOV.U32 R8, RZ, RZ, 0x192 ;  /* 0x00000192ff087424 */ /* 0x002fe400078e00ff */
[----:B------:R-:W-:Y:S01]  /*67e0*/  IMAD.MOV.U32 R13, RZ, RZ, RZ ;  /* 0x000000ffff0d7224 */ /* 0x000fe200078e00ff */
[----:B------:R-:W1:Y:S01]  /*67f0*/  LDCU.64 UR6, c[0x4][0x80] ;  /* 0x01001000ff0677ac */ /* 0x000e620008000a00 */
[----:B------:R-:W4:Y:S01]  /*6800*/  LDC.64 R14, c[0x4][R15] ;  /* 0x010000000f0e7b82 */ /* 0x000f220000000a00 */
[----:B------:R-:W5:Y:S01]  /*6810*/  LDCU.64 UR4, c[0x4][0x18] ;  /* 0x01000300ff0477ac */ /* 0x000f620008000a00 */
[----:B---3--:R-:W-:Y:S01]  /*6820*/  MOV R5, UR9 ;  /* 0x0000000900057c02 */ /* 0x008fe20008000f00 */
[----:B--2---:R-:W-:Y:S01]  /*6830*/  IMAD.U32 R4, RZ, RZ, UR8 ;  /* 0x00000008ff047e24 */ /* 0x004fe2000f8e00ff */
[----:B-1----:R-:W-:Y:S01]  /*6840*/  MOV R7, UR7 ;  /* 0x0000000700077c02 */ /* 0x002fe20008000f00 */
[----:B------:R-:W-:Y:S01]  /*6850*/  IMAD.U32 R6, RZ, RZ, UR6 ;  /* 0x00000006ff067e24 */ /* 0x000fe2000f8e00ff */
[----:B-----5:R-:W-:Y:S01]  /*6860*/  MOV R11, UR5 ;  /* 0x00000005000b7c02 */ /* 0x020fe20008000f00 */
[----:B------:R-:W-:Y:S02]  /*6870*/  IMAD.U32 R10, RZ, RZ, UR4 ;  /* 0x00000004ff0a7e24 */ /* 0x000fe4000f8e00ff */
[----:B------:R-:W-:Y:S07]  /*6880*/  LEPC R20, `(.L_x_124) ;  /* 0x000000001014794e */ /* 0x000fee0000000000 */
[----:B----4-:R-:W-:Y:S05]  /*6890*/  CALL.ABS.NOINC R14 ;  /* 0x000000000e007343 */ /* 0x010fea0003c00000 */
.L_x_124:
[----:B------:R-:W-:Y:S05]  /*68a0*/  BSYNC.RECONVERGENT B6 ;  /* 0x0000000000067941 */ /* 0x000fea0003800200 */
.L_x_123:
[----:B--2---:R-:W-:Y:S01]  /*68b0*/  F2FP.F16.E4M3.UNPACK_B R4, R141.H1 ;  /* 0x0000008dff04723e */ /* 0x004fe200030006ff */
[----:B------:R-:W-:Y:S05]  /*68c0*/  WARPSYNC.ALL ;  /* 0x0000000000007948 */ /* 0x000fea0003800000 */
[----:B------:R-:W-:Y:S01]  /*68d0*/  R2UR UR4, R157 ;  /* 0x000000009d0472ca */ /* 0x000fe200000e0000 */
[--C-:B------:R-:W-:Y:S01]  /*68e0*/  HADD2.F32 R85, -RZ, R4.reuse.H0_H0 ;  /* 0x20000004ff557230 */ /* 0x100fe20000004100 */
[-C--:B------:R-:W-:Y:S01]  /*68f0*/  F2FP.F16.E4M3.UNPACK_B R0, R140.reuse.H1 ;  /* 0x0000008cff00723e */ /* 0x080fe200030006ff */
[----:B------:R-:W-:Y:S01]  /*6900*/  HADD2.F32 R86, -RZ, R4.H1_H1 ;  /* 0x30000004ff567230 */ /* 0x000fe20000004100 */
[----:B------:R-:W-:Y:S01]  /*6910*/  F2FP.F16.E4M3.UNPACK_B R4, R143.H1 ;  /* 0x0000008fff04723e */ /* 0x000fe200030006ff */
[----:B------:R-:W-:Y:S01]  /*6920*/  BSSY.RECONVERGENT B0, `(.L_x_125) ;  /* 0x000011d000007945 */ /* 0x000fe20003800200 */
[----:B------:R-:W-:Y:S01]  /*6930*/  F2FP.F16.E4M3.UNPACK_B R3, R140 ;  /* 0x0000008cff03723e */ /* 0x000fe200020006ff */
[--C-:B------:R-:W-:Y:S01]  /*6940*/  HADD2.F32 R81, -RZ, R0.reuse.H0_H0 ;  /* 0x20000000ff517230 */ /* 0x100fe20000004100 */
[----:B------:R-:W-:Y:S01]  /*6950*/  F2FP.F16.E4M3.UNPACK_B R126, R151.H1 ;  /* 0x00000097ff7e723e */ /* 0x000fe200030006ff */
[----:B------:R-:W-:Y:S01]  /*6960*/  HADD2.F32 R82, -RZ, R0.H1_H1 ;  /* 0x30000000ff527230 */ /* 0x000fe20000004100 */
[-C--:B------:R-:W-:Y:S01]  /*6970*/  F2FP.F16.E4M3.UNPACK_B R0, R142.reuse ;  /* 0x0000008eff00723e */ /* 0x080fe200020006ff */
[--C-:B------:R-:W-:Y:S01]  /*6980*/  HADD2.F32 R78, -RZ, R3.reuse.H0_H0 ;  /* 0x20000003ff4e7230 */ /* 0x100fe20000004100 */
[----:B-1----:R-:W-:Y:S01]  /*6990*/  F2FP.F16.E4M3.UNPACK_B R134, R153.H1 ;  /* 0x00000099ff86723e */ /* 0x002fe200030006ff */
[----:B------:R-:W-:Y:S01]  /*69a0*/  HADD2.F32 R80, -RZ, R3.H1_H1 ;  /* 0x30000003ff507230 */ /* 0x000fe20000004100 */
[----:B------:R-:W-:Y:S01]  /*69b0*/  F2FP.F16.E4M3.UNPACK_B R3, R141 ;  /* 0x0000008dff03723e */ /* 0x000fe200020006ff */
[--C-:B------:R-:W-:Y:S01]  /*69c0*/  HADD2.F32 R87, -RZ, R0.reuse.H0_H0 ;  /* 0x20000000ff577230 */ /* 0x100fe20000004100 */
[----:B------:R-:W-:Y:S01]  /*69d0*/  ISETP.NE.AND P0, PT, R190, RZ, PT ;  /* 0x000000ffbe00720c */ /* 0x000fe20003f05270 */
[----:B------:R-:W-:Y:S01]  /*69e0*/  HADD2.F32 R88, -RZ, R0.H1_H1 ;  /* 0x30000000ff587230 */ /* 0x000fe20000004100 */
[----:B------:R-:W-:Y:S01]  /*69f0*/  F2FP.F16.E4M3.UNPACK_B R0, R143 ;  /* 0x0000008fff00723e */ /* 0x000fe200020006ff */
[--C-:B------:R-:W-:Y:S01]  /*6a00*/  HADD2.F32 R84, -RZ, R3.reuse.H1_H1 ;  /* 0x30000003ff547230 */ /* 0x100fe20000004100 */
[----:B------:R-:W-:Y:S01]  /*6a10*/  ISETP.NE.AND P6, PT, R198, RZ, PT ;  /* 0x000000ffc600720c */ /* 0x000fe20003fc5270 */
[----:B------:R-:W-:Y:S01]  /*6a20*/  HADD2.F32 R83, -RZ, R3.H0_H0 ;  /* 0x20000003ff537230 */ /* 0x000fe20000004100 */
[----:B------:R-:W-:Y:S01]  /*6a30*/  F2FP.F16.E4M3.UNPACK_B R3, R142.H1 ;  /* 0x0000008eff03723e */ /* 0x000fe200030006ff */
[--C-:B------:R-:W-:Y:S02]  /*6a40*/  HADD2.F32 R91, -RZ, R0.reuse.H0_H0 ;  /* 0x20000000ff5b7230 */ /* 0x100fe40000004100 */
[----:B------:R-:W-:Y:S01]  /*6a50*/  HADD2.F32 R92, -RZ, R0.H1_H1 ;  /* 0x30000000ff5c7230 */ /* 0x000fe20000004100 */
[-C--:B------:R-:W-:Y:S01]  /*6a60*/  F2FP.F16.E4M3.UNPACK_B R0, R144.reuse.H1 ;  /* 0x00000090ff00723e */ /* 0x080fe200030006ff */
[--C-:B------:R-:W-:Y:S02]  /*6a70*/  HADD2.F32 R89, -RZ, R3.reuse.H0_H0 ;  /* 0x20000003ff597230 */ /* 0x100fe40000004100 */
[----:B------:R-:W-:Y:S01]  /*6a80*/  HADD2.F32 R90, -RZ, R3.H1_H1 ;  /* 0x30000003ff5a7230 */ /* 0x000fe20000004100 */
[----:B------:R-:W-:Y:S01]  /*6a90*/  F2FP.F16.E4M3.UNPACK_B R3, R144 ;  /* 0x00000090ff03723e */ /* 0x000fe200020006ff */
[--C-:B------:R-:W-:Y:S02]  /*6aa0*/  HADD2.F32 R97, -RZ, R0.reuse.H0_H0 ;  /* 0x20000000ff617230 */ /* 0x100fe40000004100 */
[----:B------:R-:W-:Y:S01]  /*6ab0*/  HADD2.F32 R98, -RZ, R0.H1_H1 ;  /* 0x30000000ff627230 */ /* 0x000fe20000004100 */
[----:B------:R-:W-:Y:S01]  /*6ac0*/  F2FP.F16.E4M3.UNPACK_B R0, R146 ;  /* 0x00000092ff00723e */ /* 0x000fe200020006ff */
[--C-:B------:R-:W-:Y:S02]  /*6ad0*/  HADD2.F32 R93, -RZ, R4.reuse.H0_H0 ;  /* 0x20000004ff5d7230 */ /* 0x100fe40000004100 */
[----:B------:R-:W-:Y:S01]  /*6ae0*/  HADD2.F32 R94, -RZ, R4.H1_H1 ;  /* 0x30000004ff5e7230 */ /* 0x000fe20000004100 */
[----:B------:R-:W-:Y:S01]  /*6af0*/  F2FP.F16.E4M3.UNPACK_B R4, R145.H1 ;  /* 0x00000091ff04723e */ /* 0x000fe200030006ff */
        /* <DEDUP_REMOVED lines=25> */
[----:B------:R-:W-:Y:S02]  /*6c90*/  HADD2.F32 R118, -RZ, R4.H1_H1 ;  /* 0x30000004ff767230 */ /* 0x000fe40000004100 */
[--C-:B------:R-:W-:Y:S01]  /*6ca0*/  HADD2.F32 R115, -RZ, R0.reuse.H0_H0 ;  /* 0x20000000ff737230 */ /* 0x100fe20000004100 */
[----:B------:R-:W1:Y:S01]  /*6cb0*/  LDTM.x64 R4, tmem[UR4] ;  /* 0x00000004000479ee */ /* 0x000e620008340000 */
[----:B------:R-:W-:Y:S01]  /*6cc0*/  HADD2.F32 R116, -RZ, R0.H1_H1 ;  /* 0x30000000ff747230 */ /* 0x000fe20000004100 */
[-C--:B------:R-:W-:Y:S01]  /*6cd0*/  F2FP.F16.E4M3.UNPACK_B R0, R150.reuse.H1 ;  /* 0x00000096ff00723e */ /* 0x080fe200030006ff */
[--C-:B------:R-:W-:Y:S02]  /*6ce0*/  HADD2.F32 R111, -RZ, R3.reuse.H0_H0 ;  /* 0x20000003ff6f7230 */ /* 0x100fe40000004100 */
[----:B------:R-:W-:Y:S01]  /*6cf0*/  HADD2.F32 R112, -RZ, R3.H1_H1 ;  /* 0x30000003ff707230 */ /* 0x000fe20000004100 */
[----:B------:R-:W-:Y:S01]  /*6d00*/  F2FP.F16.E4M3.UNPACK_B R3, R150 ;  /* 0x00000096ff03723e */ /* 0x000fe200020006ff */
[--C-:B------:R-:W-:Y:S02]  /*6d10*/  HADD2.F32 R121, -RZ, R0.reuse.H0_H0 ;  /* 0x20000000ff797230 */ /* 0x100fe40000004100 */
[----:B------:R-:W-:Y:S01]  /*6d20*/  HADD2.F32 R122, -RZ, R0.H1_H1 ;  /* 0x30000000ff7a7230 */ /* 0x000fe20000004100 */
[-C--:B------:R-:W-:Y:S01]  /*6d30*/  F2FP.F16.E4M3.UNPACK_B R0, R152.reuse ;  /* 0x00000098ff00723e */ /* 0x080fe200020006ff */
        /* <DEDUP_REMOVED lines=15> */
[--C-:B------:R-:W-:Y:S02]  /*6e30*/  HADD2.F32 R138, -RZ, R0.reuse.H1_H1 ;  /* 0x30000000ff8a7230 */ /* 0x100fe40000004100 */
[----:B------:R-:W-:Y:S02]  /*6e40*/  HADD2.F32 R137, -RZ, R0.H0_H0 ;  /* 0x20000000ff897230 */ /* 0x000fe40000004100 */
[C-C-:B-1----:R-:W-:Y:S01]  /*6e50*/  FFMA R0, R77.reuse, R4, R2.reuse ;  /* 0x000000044d007223 */ /* 0x142fe20000000002 */
[--C-:B------:R-:W-:Y:S02]  /*6e60*/  HADD2.F32 R135, -RZ, R3.reuse.H0_H0 ;  /* 0x20000003ff877230 */ /* 0x100fe40000004100 */
[----:B------:R-:W-:Y:S02]  /*6e70*/  HADD2.F32 R136, -RZ, R3.H1_H1 ;  /* 0x30000003ff887230 */ /* 0x000fe40000004100 */
[C-C-:B------:R-:W-:Y:S01]  /*6e80*/  FFMA R3, R77.reuse, R5, R2.reuse ;  /* 0x000000054d037223 */ /* 0x140fe20000000002 */
        /* <DEDUP_REMOVED lines=60> */
[----:B------:R-:W-:Y:S01]  /*7250*/  F2FP.F16.E4M3.UNPACK_B R65, R155 ;  /* 0x0000009bff41723e */ /* 0x000fe200020006ff */
[C-C-:B------:R-:W-:Y:S01]  /*7260*/  FFMA R66, R77.reuse, R66, R2.reuse ;  /* 0x000000424d427223 */ /* 0x140fe20000000002 */
[----:B------:R-:W-:Y:S01]  /*7270*/  FFMA R67, R77, R67, R2 ;  /* 0x000000434d437223 */ /* 0x000fe20000000002 */
[C---:B------:R-:W-:Y:S01]  /*7280*/  FFMA R0, R79.reuse, R78, R0 ;  /* 0x0000004e4f007223 */ /* 0x040fe20000000000 */
[C---:B------:R-:W-:Y:S01]  /*7290*/  FFMA R3, R79.reuse, R80, R3 ;  /* 0x000000504f037223 */ /* 0x040fe20000000003 */
[----:B------:R-:W-:Y:S01]  /*72a0*/  F2FP.F16.E4M3.UNPACK_B R80, R155.H1 ;  /* 0x0000009bff50723e */ /* 0x000fe200030006ff */
[C---:B------:R-:W-:Y:S01]  /*72b0*/  FFMA R6, R79.reuse, R81, R6 ;  /* 0x000000514f067223 */ /* 0x040fe20000000006 */
[C---:B------:R-:W-:Y:S01]  /*72c0*/  FFMA R7, R79.reuse, R82, R7 ;  /* 0x000000524f077223 */ /* 0x040fe20000000007 */
[C---:B------:R-:W-:Y:S01]  /*72d0*/  FFMA R4, R79.reuse, R83, R4 ;  /* 0x000000534f047223 */ /* 0x040fe20000000004 */
[C---:B------:R-:W-:Y:S01]  /*72e0*/  FFMA R5, R79.reuse, R84, R5 ;  /* 0x000000544f057223 */ /* 0x040fe20000000005 */
[C---:B------:R-:W-:Y:S01]  /*72f0*/  FFMA R10, R79.reuse, R85, R10 ;  /* 0x000000554f0a7223 */ /* 0x040fe2000000000a */
[----:B------:R-:W-:Y:S01]  /*7300*/  FFMA R11, R79, R86, R11 ;  /* 0x000000564f0b7223 */ /* 0x000fe2000000000b */
[----:B------:R-:W-:Y:S01]  /*7310*/  F2FP.SATFINITE.RELU.E4M3.F32.PACK_AB_MERGE_C R6, R7, R6, RZ ;  /* 0x000000060706723e */ /* 0x000fe200048078ff */
[C---:B------:R-:W-:Y:S01]  /*7320*/  FFMA R8, R79.reuse, R87, R8 ;  /* 0x000000574f087223 */ /* 0x040fe20000000008 */
[C---:B------:R-:W-:Y:S01]  /*7330*/  FFMA R9, R79.reuse, R88, R9 ;  /* 0x000000584f097223 */ /* 0x040fe20000000009 */
[----:B------:R-:W-:Y:S01]  /*7340*/  FFMA R14, R79, R89, R14 ;  /* 0x000000594f0e7223 */ /* 0x000fe2000000000e */
[----:B------:R-:W-:Y:S01]  /*7350*/  F2FP.SATFINITE.RELU.E4M3.F32.PACK_AB_MERGE_C R10, R11, R10, RZ ;  /* 0x0000000a0b0a723e */ /* 0x000fe200048078ff */
[----:B------:R-:W-:Y:S01]  /*7360*/  FFMA R15, R79, R90, R15 ;  /* 0x0000005a4f0f7223 */ /* 0x000fe2000000000f */
[----:B------:R-:W-:Y:S01]  /*7370*/  F2FP.SATFINITE.RELU.E4M3.F32.PACK_AB_MERGE_C R84, R3, R0, R6 ;  /* 0x000000000354723e */ /* 0x000fe20004807806 */
[----:B------:R-:W-:Y:S01]  /*7380*/  FFMA R12, R79, R91, R12 ;  /* 0x0000005b4f0c7223 */ /* 0x000fe2000000000c */
[----:B------:R-:W-:Y:S01]  /*7390*/  F2FP.SATFINITE.RELU.E4M3.F32.PACK_AB_MERGE_C R85, R5, R4, R10 ;  /* 0x000000040555723e */ /* 0x000fe2000480780a */
[----:B------:R-:W-:Y:S01]  /*73a0*/  FFMA R13, R79, R92, R13 ;  /* 0x0000005c4f0d7223 */ /* 0x000fe2000000000d */
[----:B------:R-:W-:Y:S01]  /*73b0*/  F2FP.SATFINITE.RELU.E4M3.F32.PACK_AB_MERGE_C R14, R15, R14, RZ ;  /* 0x0000000e0f0e723e */ /* 0x000fe200048078ff */
[----:B------:R-:W-:Y:S01]  /*73c0*/  FFMA R18, R79, R93, R18 ;  /* 0x0000005d4f127223 */ /* 0x000fe20000000012 */
[----:B------:R-:W-:Y:S01]  /*73d0*/  LEA R0, R181, UR49, 0x3 ;  /* 0x00000031b5007c11 */ /* 0x000fe2000f8e18ff */
[----:B------:R-:W-:Y:S01]  /*73e0*/  FFMA R19, R79, R94, R19 ;  /* 0x0000005e4f137223 */ /* 0x000fe20000000013 */
[----:B------:R-:W-:Y:S01]  /*73f0*/  F2FP.SATFINITE.RELU.E4M3.F32.PACK_AB_MERGE_C R86, R9, R8, R14 ;  /* 0x000000080956723e */ /* 0x000fe2000480780e */
[C---:B------:R-:W-:Y:S01]  /*7400*/  FFMA R16, R79.reuse, R95, R16 ;  /* 0x0000005f4f107223 */ /* 0x040fe20000000010 */
[----:B------:R-:W-:Y:S01]  /*7410*/  @!P6 SHF.L.U32 R3, R180, 0x1f, RZ ;  /* 0x0000001fb403e819 */ /* 0x000fe200000006ff */
[----:B------:R-:W-:Y:S01]  /*7420*/  FFMA R17, R79, R96, R17 ;  /* 0x000000604f117223 */ /* 0x000fe20000000011 */
[----:B------:R-:W-:Y:S01]  /*7430*/  F2FP.SATFINITE.RELU.E4M3.F32.PACK_AB_MERGE_C R18, R19, R18, RZ ;  /* 0x000000121312723e */ /* 0x000fe200048078ff */
[C---:B------:R-:W-:Y:S01]  /*7440*/  FFMA R22, R79.reuse, R97, R22 ;  /* 0x000000614f167223 */ /* 0x040fe20000000016 */
[C---:B------:R-:W-:Y:S01]  /*7450*/  FFMA R23, R79.reuse, R98, R23 ;  /* 0x000000624f177223 */ /* 0x040fe20000000017 */
[----:B------:R-:W-:Y:S01]  /*7460*/  FFMA R20, R79, R99, R20 ;  /* 0x000000634f147223 */ /* 0x000fe20000000014 */
[----:B------:R-:W-:Y:S01]  /*7470*/  F2FP.SATFINITE.RELU.E4M3.F32.PACK_AB_MERGE_C R87, R13, R12, R18 ;  /* 0x0000000c0d57723e */ /* 0x000fe20004807812 */
[C---:B------:R-:W-:Y:S01]  /*7480*/  FFMA R21, R79.reuse, R100, R21 ;  /* 0x000000644f157223 */ /* 0x040fe20000000015 */
[----:B------:R-:W-:Y:S01]  /*7490*/  FFMA R26, R79, R101, R26 ;  /* 0x000000654f1a7223 */ /* 0x000fe2000000001a */
[----:B------:R-:W-:Y:S01]  /*74a0*/  F2FP.SATFINITE.RELU.E4M3.F32.PACK_AB_MERGE_C R22, R23, R22, RZ ;  /* 0x000000161716723e */ /* 0x000fe200048078ff */
[C---:B------:R-:W-:Y:S01]  /*74b0*/  FFMA R27, R79.reuse, R102, R27 ;  /* 0x000000664f1b7223 */ /* 0x040fe2000000001b */
[C---:B------:R-:W-:Y:S01]  /*74c0*/  FFMA R24, R79.reuse, R103, R24 ;  /* 0x000000674f187223 */ /* 0x040fe20000000018 */
[----:B------:R-:W-:Y:S01]  /*74d0*/  FFMA R25, R79, R104, R25 ;  /* 0x000000684f197223 */ /* 0x000fe20000000019 */
[----:B------:R-:W-:Y:S01]  /*74e0*/  F2FP.SATFINITE.RELU.E4M3.F32.PACK_AB_MERGE_C R16, R17, R16, R22 ;  /* 0x000000101110723e */ /* 0x000fe20004807816 */
        /* <DEDUP_REMOVED lines=18> */
[----:B------:R1:W-:Y:S01]  /*7610*/  STS.128 [R171+UR49+0x8200], R84 ;  /* 0x00820054ab007988 */ /* 0x0003e20008000c31 */
[----:B------:R-:W-:Y:S01]  /*7620*/  F2FP.SATFINITE.RELU.E4M3.F32.PACK_AB_MERGE_C R38, R39, R38, RZ ;  /* 0x000000262726723e */ /* 0x000fe200048078ff */
[C---:B------:R-:W-:Y:S01]  /*7630*/  FFMA R42, R79.reuse, R117, R42 ;  /* 0x000000754f2a7223 */ /* 0x040fe2000000002a */
[C---:B------:R-:W-:Y:S01]  /*7640*/  FFMA R43, R79.reuse, R118, R43 ;  /* 0x000000764f2b7223 */ /* 0x040fe2000000002b */
[----:B------:R-:W-:Y:S01]  /*7650*/  FFMA R40, R79, R119, R40 ;  /* 0x000000774f287223 */ /* 0x000fe20000000028 */
[----:B------:R-:W-:Y:S01]  /*7660*/  F2FP.SATFINITE.RELU.E4M3.F32.PACK_AB_MERGE_C R32, R33, R32, R38 ;  /* 0x000000202120723e */ /* 0x000fe20004807826 */
[----:B------:R-:W-:Y:S01]  /*7670*/  FFMA R41, R79, R120, R41 ;  /* 0x000000784f297223 */ /* 0x000fe20000000029 */
[--C-:B------:R-:W-:Y:S01]  /*7680*/  HADD2.F32 R125, -RZ, R126.reuse.H0_H0 ;  /* 0x2000007eff7d7230 */ /* 0x100fe20000004100 */
[----:B------:R-:W-:Y:S01]  /*7690*/  F2FP.SATFINITE.RELU.E4M3.F32.PACK_AB_MERGE_C R42, R43, R42, RZ ;  /* 0x0000002a2b2a723e */ /* 0x000fe200048078ff */
[C---:B------:R-:W-:Y:S01]  /*76a0*/  FFMA R46, R79.reuse, R121, R46 ;  /* 0x000000794f2e7223 */ /* 0x040fe2000000002e */
[----:B------:R-:W-:Y:S02]  /*76b0*/  HADD2.F32 R126, -RZ, R126.H1_H1 ;  /* 0x3000007eff7e7230 */ /* 0x000fe40000004100 */
[----:B------:R-:W-:Y:S01]  /*76c0*/  FFMA R47, R79, R122, R47 ;  /* 0x0000007a4f2f7223 */ /* 0x000fe2000000002f */
[----:B------:R-:W-:Y:S01]  /*76d0*/  F2FP.SATFINITE.RELU.E4M3.F32.PACK_AB_MERGE_C R33, R37, R36, R42 ;  /* 0x000000242521723e */ /* 0x000fe2000480782a */
[C---:B------:R-:W-:Y:S01]  /*76e0*/  FFMA R44, R79.reuse, R123, R44 ;  /* 0x0000007b4f2c7223 */ /* 0x040fe2000000002c */
[C---:B------:R-:W-:Y:S01]  /*76f0*/  FFMA R45, R79.reuse, R124, R45 ;  /* 0x0000007c4f2d7223 */ /* 0x040fe2000000002d */
[C---:B------:R-:W-:Y:S01]  /*7700*/  FFMA R50, R79.reuse, R125, R50 ;  /* 0x0000007d4f327223 */ /* 0x040fe20000000032 */
[C---:B------:R-:W-:Y:S01]  /*7710*/  FFMA R51, R79.reuse, R126, R51 ;  /* 0x0000007e4f337223 */ /* 0x040fe20000000033 */
[C---:B------:R-:W-:Y:S01]  /*7720*/  FFMA R48, R79.reuse, R127, R48 ;  /* 0x0000007f4f307223 */ /* 0x040fe20000000030 */
[C---:B------:R-:W-:Y:S01]  /*7730*/  FFMA R49, R79.reuse, R128, R49 ;  /* 0x000000804f317223 */ /* 0x040fe20000000031 */
[--C-:B------:R-:W-:Y:S02]  /*7740*/  HADD2.F32 R133, -RZ, R134.reuse.H0_H0 ;  /* 0x20000086ff857230 */ /* 0x100fe40000004100 */
[C---:B------:R-:W-:Y:S01]  /*7750*/  FFMA R54, R79.reuse, R129, R54 ;  /* 0x000000814f367223 */ /* 0x040fe20000000036 */
[----:B------:R-:W-:Y:S02]  /*7760*/  HADD2.F32 R134, -RZ, R134.H1_H1 ;  /* 0x30000086ff867230 */ /* 0x000fe40000004100 */
[C---:B------:R-:W-:Y:S01]  /*7770*/  FFMA R55, R79.reuse, R130, R55 ;  /* 0x000000824f377223 */ /* 0x040fe20000000037 */
[C---:B------:R-:W-:Y:S01]  /*7780*/  FFMA R52, R79.reuse, R131, R52 ;  /* 0x000000834f347223 */ /* 0x040fe20000000034 */
[C---:B------:R-:W-:Y:S01]  /*7790*/  FFMA R53, R79.reuse, R132, R53 ;  /* 0x000000844f357223 */ /* 0x040fe20000000035 */
[C---:B------:R-:W-:Y:S01]  /*77a0*/  FFMA R58, R79.reuse, R133, R58 ;  /* 0x000000854f3a7223 */ /* 0x040fe2000000003a */
[C---:B------:R-:W-:Y:S01]  /*77b0*/  FFMA R59, R79.reuse, R134, R59 ;  /* 0x000000864f3b7223 */ /* 0x040fe2000000003b */
[C---:B------:R-:W-:Y:S01]  /*77c0*/  FFMA R56, R79.reuse, R135, R56 ;  /* 0x000000874f387223 */ /* 0x040fe20000000038 */
[----:B------:R-:W-:Y:S01]  /*77d0*/  SHF.L.U32 R135, R176, 0x4, RZ ;  /* 0x00000004b0877819 */ /* 0x000fe200000006ff */
[C---:B------:R-:W-:Y:S01]  /*77e0*/  FFMA R57, R79.reuse, R136, R57 ;  /* 0x000000884f397223 */ /* 0x040fe20000000039 */
[C---:B------:R-:W-:Y:S01]  /*77f0*/  FFMA R62, R79.reuse, R137, R62 ;  /* 0x000000894f3e7223 */ /* 0x040fe2000000003e */
[----:B------:R-:W-:Y:S01]  /*7800*/  FFMA R63, R79, R138, R63 ;  /* 0x0000008a4f3f7223 */ /* 0x000fe2000000003f */
[--C-:B------:R-:W-:Y:S01]  /*7810*/  HADD2.F32 R64, -RZ, R65.reuse.H0_H0 ;  /* 0x20000041ff407230 */ /* 0x100fe20000004100 */
[C---:B------:R-:W-:Y:S01]  /*7820*/  IADD3 R138, PT, PT, R186.reuse, R135, RZ ;  /* 0x00000087ba8a7210 */ /* 0x040fe20007ffe0ff */
[----:B------:R-:W-:Y:S01]  /*7830*/  HADD2.F32 R65, -RZ, R65.H1_H1 ;  /* 0x30000041ff417230 */ /* 0x000fe20000004100 */
[----:B------:R-:W-:Y:S01]  /*7840*/  F2FP.SATFINITE.RELU.E4M3.F32.PACK_AB_MERGE_C R34, R47, R46, RZ ;  /* 0x0000002e2f22723e */ /* 0x000fe200048078ff */
[--C-:B------:R-:W-:Y:S01]  /*7850*/  HADD2.F32 R78, -RZ, R80.reuse.H0_H0 ;  /* 0x20000050ff4e7230 */ /* 0x100fe20000004100 */
[----:B------:R-:W-:Y:S01]  /*7860*/  F2FP.SATFINITE.RELU.E4M3.F32.PACK_AB_MERGE_C R35, R51, R50, RZ ;  /* 0x000000323323723e */ /* 0x000fe200048078ff */
[----:B------:R1:W-:Y:S01]  /*7870*/  STS.128 [R138+0x8010], R16 ;  /* 0x008010108a007388 */ /* 0x0003e20000000c00 */
[----:B------:R-:W-:Y:S02]  /*7880*/  HADD2.F32 R80, -RZ, R80.H1_H1 ;  /* 0x30000050ff507230 */ /* 0x000fe40000004100 */
[----:B------:R-:W-:Y:S01]  /*7890*/  FFMA R60, R79, R64, R60 ;  /* 0x000000404f3c7223 */ /* 0x000fe2000000003c */
[----:B------:R-:W-:Y:S01]  /*78a0*/  SHF.L.U32 R137, R175, 0x4, RZ ;  /* 0x00000004af897819 */ /* 0x000fe200000006ff */
[C---:B------:R-:W-:Y:S01]  /*78b0*/  FFMA R61, R79.reuse, R65, R61 ;  /* 0x000000414f3d7223 */ /* 0x040fe2000000003d */
[C---:B------:R-:W-:Y:S01]  /*78c0*/  FFMA R66, R79.reuse, R78, R66 ;  /* 0x0000004e4f427223 */ /* 0x040fe20000000042 */
[----:B------:R-:W-:Y:S01]  /*78d0*/  FFMA R67, R79, R80, R67 ;  /* 0x000000504f437223 */ /* 0x000fe20000000043 */
[----:B------:R-:W-:Y:S02]  /*78e0*/  F2FP.SATFINITE.RELU.E4M3.F32.PACK_AB_MERGE_C R34, R41, R40, R34 ;  /* 0x000000282922723e */ /* 0x000fe40004807822 */
[----:B------:R-:W-:Y:S02]  /*78f0*/  F2FP.SATFINITE.RELU.E4M3.F32.PACK_AB_MERGE_C R35, R45, R44, R35 ;  /* 0x0000002c2d23723e */ /* 0x000fe40004807823 */
[----:B------:R-:W-:Y:S02]  /*7900*/  IADD3 R195, PT, PT, R186, R137, RZ ;  /* 0x00000089bac37210 */ /* 0x000fe40007ffe0ff */
[----:B------:R-:W-:Y:S02]  /*7910*/  F2FP.SATFINITE.RELU.E4M3.F32.PACK_AB_MERGE_C R54, R55, R54, RZ ;  /* 0x000000363736723e */ /* 0x000fe400048078ff */
[----:B------:R-:W-:Y:S01]  /*7920*/  F2FP.SATFINITE.RELU.E4M3.F32.PACK_AB_MERGE_C R58, R59, R58, RZ ;  /* 0x0000003a3b3a723e */ /* 0x000fe200048078ff */
[----:B------:R1:W-:Y:S01]  /*7930*/  STS.128 [R195+0x8020], R32 ;  /* 0x00802020c3007388 */ /* 0x0003e20000000c00 */
[----:B------:R-:W-:Y:S02]  /*7940*/  F2FP.SATFINITE.RELU.E4M3.F32.PACK_AB_MERGE_C R50, R63, R62, RZ ;  /* 0x0000003e3f32723e */ /* 0x000fe400048078ff */
[----:B------:R-:W-:Y:S02]  /*7950*/  F2FP.SATFINITE.RELU.E4M3.F32.PACK_AB_MERGE_C R51, R67, R66, RZ ;  /* 0x000000424333723e */ /* 0x000fe400048078ff */
[----:B------:R-:W-:Y:S02]  /*7960*/  SHF.L.U32 R136, R184, 0x4, RZ ;  /* 0x00000004b8887819 */ /* 0x000fe400000006ff */
[----:B------:R-:W-:Y:S02]  /*7970*/  F2FP.SATFINITE.RELU.E4M3.F32.PACK_AB_MERGE_C R48, R49, R48, R54 ;  /* 0x000000303130723e */ /* 0x000fe40004807836 */
[----:B------:R-:W-:Y:S02]  /*7980*/  F2FP.SATFINITE.RELU.E4M3.F32.PACK_AB_MERGE_C R49, R53, R52, R58 ;  /* 0x000000343531723e */ /* 0x000fe4000480783a */
[----:B------:R-:W-:Y:S02]  /*7990*/  F2FP.SATFINITE.RELU.E4M3.F32.PACK_AB_MERGE_C R50, R57, R56, R50 ;  /* 0x000000383932723e */ /* 0x000fe40004807832 */
[----:B------:R-:W-:Y:S02]  /*79a0*/  F2FP.SATFINITE.RELU.E4M3.F32.PACK_AB_MERGE_C R51, R61, R60, R51 ;  /* 0x0000003c3d33723e */ /* 0x000fe40004807833 */
[----:B------:R-:W-:Y:S05]  /*79b0*/  IADD3 R194, PT, PT, R136, R138, RZ ;  /* 0x0000008a88c27210 */ /* 0x000fea0007ffe0ff */
[----:B------:R1:W-:Y:S01]  /*79c0*/  STS.128 [R194+0x8010], R48 ;  /* 0x00801030c2007388 */ /* 0x0003e20000000c00 */
[----:B------:R-:W-:Y:S01]  /*79d0*/  @!PT LDS RZ, [RZ] ;  /* 0x00000000fffff984 */ /* 0x000fe20000000800 */
[----:B------:R-:W-:Y:S01]  /*79e0*/  @!PT LDS RZ, [RZ] ;  /* 0x00000000fffff984 */ /* 0x000fe20000000800 */
[----:B------:R-:W-:Y:S01]  /*79f0*/  @!PT LDS RZ, [RZ] ;  /* 0x00000000fffff984 */ /* 0x000fe20000000800 */
[----:B------:R-:W-:Y:S01]  /*7a00*/  @!PT LDS RZ, [RZ] ;  /* 0x00000000fffff984 */ /* 0x000fe20000000800 */
[----:B------:R2:W-:Y:S07]  /*7a10*/  MEMBAR.ALL.CTA ;  /* 0x0000000000007992 */ /* 0x0005ee0000008000 */
[----:B--2---:R-:W2:Y:S02]  /*7a20*/  FENCE.VIEW.ASYNC.S ;  /* 0x00000000000073c6 */ /* 0x004ea40000000000 */
[----:B--2---:R-:W-:Y:S06]  /*7a30*/  BAR.SYNC.DEFER_BLOCKING 0x1, 0x80 ;  /* 0x0042000000007b1d */ /* 0x004fec0000010000 */
[----:B------:R-:W-:Y:S05]  /*7a40*/  @P0 BRA `(.L_x_126) ;  /* 0x0000000000280947 */ /* 0x000fea0003800000 */
[----:B------:R-:W-:Y:S02]  /*7a50*/  UIADD3 UR4, UPT, UPT, UR49, 0x8200, URZ ;  /* 0x0000820031047890 */ /* 0x000fe4000fffe0ff */
[----:B------:R-:W-:Y:S01]  /*7a60*/  UIADD3 UR6, UP0, UPT, UR52, 0x680, URZ ;  /* 0x0000068034067890 */ /* 0x000fe2000ff1e0ff */
[----:B------:R-:W-:Y:S03]  /*7a70*/  UMOV UR43, UR36 ;  /* 0x00000024002b7c82 */ /* 0x000fe60008000000 */
[----:B------:R-:W-:Y:S01]  /*7a80*/  MOV R189, UR4 ;  /* 0x0000000400bd7c02 */ /* 0x000fe20008000f00 */
[----:B------:R-:W-:Y:S03]  /*7a90*/  UIADD3.X UR7, UPT, UPT, URZ, UR53, URZ, UP0, !UPT ;  /* 0x00000035ff077290 */ /* 0x000fe600087fe4ff */
[----:B------:R-:W-:Y:S11]  /*7aa0*/  R2UR UR40, R189 ;  /* 0x00000000bd2872ca */ /* 0x000ff600000e0000 */
[----:B------:R-:W-:Y:S02]  /*7ab0*/  @!UPT UIADD3 URZ, UPT, UPT, URZ, URZ, URZ ;  /* 0x000000fffffff290 */ /* 0x000fe4000fffe0ff */
[----:B------:R2:W-:Y:S01]  /*7ac0*/  UTMASTG.3D [UR40], [UR6] ;  /* 0x00000028060073b5 */ /* 0x0005e20008010000 */
[----:B------:R0:W-:Y:S01]  /*7ad0*/  UTMACMDFLUSH ;  /* 0x00000000000079b7 */ /* 0x0001e20000000000 */
[----:B--2---:R-:W-:Y:S04]  /*7ae0*/  DEPBAR.LE SB0, 0x1 ;  /* 0x000080400000791a */ /* 0x004fe80000000000 */
.L_x_126:
[----:B------:R-:W-:Y:S05]  /*7af0*/  BSYNC.RECONVERGENT B0 ;  /* 0x0000000000007941 */ /* 0x000fea0003800200 */
.L_x_125:
[----:B------:R-:W-:Y:S06]  /*7b00*/  BAR.SYNC.DEFER_BLOCKING 0x1, 0x80 ;  /* 0x0042000000007b1d */ /* 0x000fec0000010000 */
[----:B------:R-:W2:Y:S01]  /*7b10*/  @!P6 SYNCS.PHASECHK.TRANS64.TRYWAIT P0, [R0+URZ+0xb0], R3 ;  /* 0x0000b0030000e5a7 */ /* 0x000ea200080011ff */
[----:B------:R-:W-:Y:S01]  /*7b20*/  BSSY B1, `(.L_x_127) ;  /* 0x0000024000017945 */ /* 0x000fe20003800000 */
[----:B--2---:R-:W-:Y:S03]  /*7b30*/  @!P6 SEL R196, RZ, 0x1, !P0 ;  /* 0x00000001ffc4e807 */ /* 0x004fe60004000000 */
[----:B------:R-:W-:Y:S05]  /*7b40*/  @P6 BRA `(.L_x_128) ;  /* 0x0000000000846947 */ /* 0x000fea0003800000 */
[----:B------:R-:W-:Y:S01]  /*7b50*/  ISETP.NE.AND P1, PT, R197, RZ, PT ;  /* 0x000000ffc500720c */ /* 0x000fe20003f25270 */
[----:B------:R-:W-:Y:S01]  /*7b60*/  BSSY B0, `(.L_x_129) ;  /* 0x000000a000007945 */ /* 0x000fe20003800000 */
[----:B------:R-:W-:Y:S11]  /*7b70*/  ISETP.NE.AND P0, PT, R196, RZ, PT ;  /* 0x000000ffc400720c */ /* 0x000ff60003f05270 */
[----:B------:R-:W-:Y:S04]  /*7b80*/  @P1 IMAD R3, R181, 0x2000, R186 ;  /* 0x00002000b5031824 */ /* 0x000fe800078e02ba */
[C---:B------:R-:W-:Y:S01]  /*7b90*/  @P1 IMAD.IADD R7, R3.reuse, 0x1, R135 ;  /* 0x0000000103071824 */ /* 0x040fe200078e0287 */
[----:B------:R-:W-:Y:S03]  /*7ba0*/  @P1 IADD3 R6, PT, PT, R3, R137, RZ ;  /* 0x0000008903061210 */ /* 0x000fe60007ffe0ff */
[----:B------:R-:W-:Y:S01]  /*7bb0*/  @P1 IMAD.IADD R5, R136, 0x1, R7 ;  /* 0x0000000188051824 */ /* 0x000fe200078e0207 */
[----:B------:R-:W-:Y:S06]  /*7bc0*/  @P0 BRA `(.L_x_130) ;  /* 0x00000000000c0947 */ /* 0x000fec0003800000 */
[----:B------:R-:W-:Y:S04]  /*7bd0*/  SHF.L.U32 R4, R180, 0x1f, RZ ;  /* 0x0000001fb4047819 */ /* 0x000fe800000006ff */
[----:B------:R-:W2:Y:S02]  /*7be0*/  SYNCS.PHASECHK.TRANS64.TRYWAIT P0, [R0+URZ+0xb0], R4 ;  /* 0x0000b004000075a7 */ /* 0x000ea400080011ff */
[----:B--2---:R-:W-:Y:S05]  /*7bf0*/  @!P0 BRA `(.L_x_131) ;  /* 0x0000004c00cc8947 */ /* 0x004fea0003800000 */
.L_x_130:
[----:B------:R-:W-:Y:S05]  /*7c00*/  BSYNC B0 ;  /* 0x0000000000007941 */ /* 0x000fea0003800000 */
.L_x_129:
[----:B------:R-:W-:Y:S01]  /*7c10*/  ISETP.NE.AND P0, PT, R197, RZ, PT ;  /* 0x000000ffc500720c */ /* 0x000fe20003f05270 */
[----:B------:R-:W-:Y:S11]  /*7c20*/  VIADD R181, R181, 0x1 ;  /* 0x00000001b5b57836 */ /* 0x000ff60000000000 */
[----:B------:R-:W-:Y:S01]  /*7c30*/  @!UPT UIADD3 URZ, UPT, UPT, URZ, URZ, URZ ;  /* 0x000000fffffff290 */ /* 0x000fe2000fffe0ff */
[----:B------:R3:W4:Y:S04]  /*7c40*/  @P0 LDS.128 R140, [R3] ;  /* 0x00000000038c0984 */ /* 0x0007280000000c00 */
[----:B------:R1:W1:Y:S04]  /*7c50*/  @P0 LDS.128 R148, [R6+0x20] ;  /* 0x0000200006940984 */ /* 0x0002680000000c00 */
        /* <DEDUP_REMOVED lines=10> */
[----:B---3--:R-:W-:Y:S02]  /*7d00*/  VIADD R3, R0, 0xd0 ;  /* 0x000000d000037836 */ /* 0x008fe40000000000 */
[----:B--2---:R-:W-:Y:S05]  /*7d10*/  IMAD.U32 R0, RZ, RZ, UR37 ;  /* 0x00000025ff007e24 */ /* 0x004fea000f8e00ff */
[----:B------:R-:W-:Y:S04]  /*7d20*/  PRMT R0, R0, 0x654, R3 ;  /* 0x0000065400007816 */ /* 0x000fe80000000003 */
[----:B-----5:R2:W-:Y:S02]  /*7d30*/  SYNCS.ARRIVE.TRANS64.RED.A1T0 RZ, [R0+URZ], RZ ;  /* 0x000000ff00ff79a7 */ /* 0x0205e400081004ff */
[----:B--2---:R-:W-:Y:S04]  /*7d40*/  SEL R0, RZ, 0x1, P0 ;  /* 0x00000001ff007807 */ /* 0x004fe80000000000 */
[----:B-1--4-:R-:W-:Y:S02]  /*7d50*/  LOP3.LUT R180, R180, R0, RZ, 0x3c, !PT ;  /* 0x00000000b4b47212 */ /* 0x012fe400078e3cff */
.L_x_128:
[----:B------:R-:W-:Y:S05]  /*7d60*/  BSYNC B1 ;  /* 0x0000000000017941 */ /* 0x000fea0003800000 */
.L_x_127:
[----:B------:R-:W-:Y:S01]  /*7d70*/  VIADD R0, R157, 0x40 ;  /* 0x000000409d007836 */ /* 0x000fe20000000000 */
[----:B------:R-:W-:Y:S04]  /*7d80*/  BSSY.RECONVERGENT B6, `(.L_x_132) ;  /* 0x0000015000067945 */ /* 0x000fe80003800200 */
[----:B------:R-:W-:Y:S04]  /*7d90*/  SHF.R.U32.HI R0, RZ, 0x15, R0 ;  /* 0x00000015ff007819 */ /* 0x000fe80000011600 */
[----:B------:R-:W-:Y:S11]  /*7da0*/  LOP3.LUT P0, RZ, R0, 0x3, R172, 0x48, !PT ;  /* 0x0000000300ff7812 */ /* 0x000ff600078048ac */
[----:B------:R-:W-:Y:S02]  /*7db0*/  @!UPT UIADD3 URZ, UPT, UPT, URZ, URZ, URZ ;  /* 0x000000fffffff290 */ /* 0x000fe4000fffe0ff */
[----:B------:R-:W-:Y:S05]  /*7dc0*/  @!P0 BRA `(.L_x_133) ;  /* 0x0000000000408947 */ /* 0x000fea0003800000 */
[----:B------:R-:W2:Y:S01]  /*7dd0*/  LDCU.64 UR8, c[0x4][0x78] ;  /* 0x01000f00ff0877ac */ /* 0x000ea20008000a00 */
[----:B------:R-:W-:Y:S01]  /*7de0*/  MOV R15, 0x0 ;  /* 0x00000000000f7802 */ /* 0x000fe20000000f00 */
[----:B------:R-:W-:Y:S02]  /*7df0*/  HFMA2 R12, -RZ, RZ, 0, 5.9604644775390625e-08 ;  /* 0x00000001ff0c7431 */ /* 0x000fe400000001ff */
[----:B------:R-:W-:Y:S02]  /*7e00*/  IMAD.MOV.U32 R8, RZ, RZ, 0x192 ;  /* 0x00000192ff087424 */ /* 0x000fe400078e00ff */
[----:B------:R-:W-:Y:S01]  /*7e10*/  IMAD.MOV.U32 R13, RZ, RZ, RZ ;  /* 0x000000ffff0d7224 */ /* 0x000fe200078e00ff */
[----:B------:R-:W3:Y:S01]  /*7e20*/  LDCU.64 UR6, c[0x4][0x80] ;  /* 0x01001000ff0677ac */ /* 0x000ee20008000a00 */
[----:B------:R-:W4:Y:S01]  /*7e30*/  LDC.64 R14, c[0x4][R15] ;  /* 0x010000000f0e7b82 */ /* 0x000f220000000a00 */
[----:B------:R-:W5:Y:S01]  /*7e40*/  LDCU.64 UR4, c[0x4][0x18] ;  /* 0x01000300ff0477ac */ /* 0x000f620008000a00 */
[----:B--2---:R-:W-:Y:S01]  /*7e50*/  MOV R5, UR9 ;  /* 0x0000000900057c02 */ /* 0x004fe20008000f00 */
[----:B------:R-:W-:Y:S01]  /*7e60*/  IMAD.U32 R4, RZ, RZ, UR8 ;  /* 0x00000008ff047e24 */ /* 0x000fe2000f8e00ff */
[----:B---3--:R-:W-:Y:S01]  /*7e70*/  MOV R7, UR7 ;  /* 0x0000000700077c02 */ /* 0x008fe20008000f00 */
[----:B------:R-:W-:Y:S01]  /*7e80*/  IMAD.U32 R6, RZ, RZ, UR6 ;  /* 0x00000006ff067e24 */ /* 0x000fe2000f8e00ff */
[----:B-----5:R-:W-:Y:S01]  /*7e90*/  MOV R11, UR5 ;  /* 0x00000005000b7c02 */ /* 0x020fe20008000f00 */
[----:B------:R-:W-:Y:S02]  /*7ea0*/  IMAD.U32 R10, RZ, RZ, UR4 ;  /* 0x00000004ff0a7e24 */ /* 0x000fe4000f8e00ff */
[----:B------:R-:W-:Y:S07]  /*7eb0*/  LEPC R20, `(.L_x_133) ;  /* 0x000000001014794e */ /* 0x000fee0000000000 */
[----:B-1--4-:R-:W-:Y:S05]  /*7ec0*/  CALL.ABS.NOINC R14 ;  /* 0x000000000e007343 */ /* 0x012fea0003c00000 */
.L_x_133:
[----:B------:R-:W-:Y:S05]  /*7ed0*/  BSYNC.RECONVERGENT B6 ;  /* 0x0000000000067941 */ /* 0x000fea0003800200 */
.L_x_132:
[----:B------:R-:W-:Y:S01]  /*7ee0*/  F2FP.F16.E4M3.UNPACK_B R4, R140.H1 ;  /* 0x0000008cff04723e */ /* 0x000fe200030006ff */
[----:B------:R-:W-:Y:S05]  /*7ef0*/  WARPSYNC.ALL ;  /* 0x0000000000007948 */ /* 0x000fea0003800000 */
[----:B------:R-:W-:Y:S01]  /*7f00*/  R2UR UR4, R157 ;  /* 0x000000009d0472ca */ /* 0x000fe200000e0000 */
[--C-:B------:R-:W-:Y:S01]  /*7f10*/  HADD2.F32 R81, -RZ, R4.reuse.H0_H0 ;  /* 0x20000004ff517230 */ /* 0x100fe20000004100 */
[-C--:B------:R-:W-:Y:S01]  /*7f20*/  F2FP.F16.E4M3.UNPACK_B R0, R141.reuse ;  /* 0x0000008dff00723e */ /* 0x080fe200020006ff */
[----:B------:R-:W-:Y:S01]  /*7f30*/  HADD2.F32 R82, -RZ, R4.H1_H1 ;  /* 0x30000004ff527230 */ /* 0x000fe20000004100 */
[----:B------:R-:W-:Y:S01]  /*7f40*/  F2FP.F16.E4M3.UNPACK_B R4, R142.H1 ;  /* 0x0000008eff04723e */ /* 0x000fe200030006ff */
[----:B------:R-:W-:Y:S01]  /*7f50*/  BSSY.RECONVERGENT B0, `(.L_x_134) ;  /* 0x0000116000007945 */ /* 0x000fe20003800200 */
[----:B------:R-:W-:Y:S01]  /*7f60*/  F2FP.F16.E4M3.UNPACK_B R3, R140 ;  /* 0x0000008cff03723e */ /* 0x000fe200020006ff */
[--C-:B-1----:R-:W-:Y:S01]  /*7f70*/  HADD2.F32 R84, -RZ, R0.reuse.H1_H1 ;  /* 0x30000000ff547230 */ /* 0x102fe20000004100 */
[----:B------:R-:W-:Y:S01]  /*7f80*/  F2FP.F16.E4M3.UNPACK_B R122, R150.H1 ;  /* 0x00000096ff7a723e */ /* 0x000fe200030006ff */
[----:B------:R-:W-:Y:S01]  /*7f90*/  HADD2.F32 R83, -RZ, R0.H0_H0 ;  /* 0x20000000ff537230 */ /* 0x000fe20000004100 */
[----:B------:R-:W-:Y:S01]  /*7fa0*/  F2FP.F16.E4M3.UNPACK_B R0, R142 ;  /* 0x0000008eff00723e */ /* 0x000fe200020006ff */
[--C-:B------:R-:W-:Y:S01]  /*7fb0*/  HADD2.F32 R78, -RZ, R3.reuse.H0_H0 ;  /* 0x20000003ff4e7230 */ /* 0x100fe20000004100 */
[----:B------:R-:W-:Y:S01]  /*7fc0*/  F2FP.F16.E4M3.UNPACK_B R130, R152.H1 ;  /* 0x00000098ff82723e */ /* 0x000fe200030006ff */
[----:B------:R-:W-:Y:S01]  /*7fd0*/  HADD2.F32 R80, -RZ, R3.H1_H1 ;  /* 0x30000003ff507230 */ /* 0x000fe20000004100 */
[----:B------:R-:W-:Y:S01]  /*7fe0*/  F2FP.F16.E4M3.UNPACK_B R3, R141.H1 ;  /* 0x0000008dff03723e */ /* 0x000fe200030006ff */
[--C-:B------:R-:W-:Y:S01]  /*7ff0*/  HADD2.F32 R87, -RZ, R0.reuse.H0_H0 ;  /* 0x20000000ff577230 */ /* 0x100fe20000004100 */
[----:B------:R-:W-:Y:S01]  /*8000*/  ISETP.NE.AND P0, PT, R190, RZ, PT ;  /* 0x000000ffbe00720c */ /* 0x000fe20003f05270 */
[----:B------:R-:W-:Y:S01]  /*8010*/  HADD2.F32 R88, -RZ, R0.H1_H1 ;  /* 0x30000000ff587230 */ /* 0x000fe20000004100 */
[-C--:B------:R-:W-:Y:S01]  /*8020*/  F2FP.F16.E4M3.UNPACK_B R0, R143.reuse.H1 ;  /* 0x0000008fff00723e */ /* 0x080fe200030006ff */
[--C-:B------:R-:W-:Y:S01]  /*8030*/  HADD2.F32 R85, -RZ, R3.reuse.H0_H0 ;  /* 0x20000003ff557230 */ /* 0x100fe20000004100 */
[----:B------:R-:W-:Y:S01]  /*8040*/  ISETP.NE.AND P6, PT, R198, RZ, PT ;  /* 0x000000ffc600720c */ /* 0x000fe20003fc5270 */
        /* <DEDUP_REMOVED lines=35> */
[----:B------:R-:W1:Y:S01]  /*8280*/  LDTM.x64 R4, tmem[UR4+0x40] ;  /* 0x00004004000479ee */ /* 0x000e620008340000 */
        /* <DEDUP_REMOVED lines=24> */
[----:B------:R-:W-:Y:S02]  /*8410*/  HADD2.F32 R134, -RZ, R0.H1_H1 ;  /* 0x30000000ff867230 */ /* 0x000fe40000004100 */
        /* <DEDUP_REMOVED lines=72> */
[----:B------:R-:W-:Y:S01]  /*88a0*/  F2FP.F16.E4M3.UNPACK_B R82, R155.H1 ;  /* 0x0000009bff52723e */ /* 0x000fe200030006ff */
[C---:B------:R-:W-:Y:S01]  /*88b0*/  FFMA R4, R79.reuse, R83, R4 ;  /* 0x000000534f047223 */ /* 0x040fe20000000004 */
[C---:B------:R-:W-:Y:S01]  /*88c0*/  FFMA R5, R79.reuse, R84, R5 ;  /* 0x000000544f057223 */ /* 0x040fe20000000005 */
[----:B------:R-:W-:Y:S01]  /*88d0*/  FFMA R10, R79, R85, R10 ;  /* 0x000000554f0a7223 */ /* 0x000fe2000000000a */
[----:B------:R-:W-:Y:S01]  /*88e0*/  F2FP.SATFINITE.RELU.E4M3.F32.PACK_AB_MERGE_C R199, R7, R6, RZ ;  /* 0x0000000607c7723e */ /* 0x000fe200048078ff */
[C---:B------:R-:W-:Y:S01]  /*88f0*/  FFMA R11, R79.reuse, R86, R11 ;  /* 0x000000564f0b7223 */ /* 0x040fe2000000000b */
[----:B------:R-:W-:Y:S01]  /*8900*/  F2FP.F16.E4M3.UNPACK_B R7, R155 ;  /* 0x0000009bff07723e */ /* 0x000fe200020006ff */
        /* <DEDUP_REMOVED lines=63> */
[--C-:B------:R-:W-:Y:S02]  /*8d00*/  HADD2.F32 R64, -RZ, R65.reuse.H0_H0 ;  /* 0x20000041ff407230 */ /* 0x100fe40000004100 */
[----:B------:R-:W-:Y:S01]  /*8d10*/  FFMA R55, R79, R130, R55 ;  /* 0x000000824f377223 */ /* 0x000fe20000000037 */
[----:B------:R-:W-:Y:S01]  /*8d20*/  F2FP.SATFINITE.RELU.E4M3.F32.PACK_AB_MERGE_C R19, R35, R34, RZ ;  /* 0x000000222313723e */ /* 0x000fe200048078ff */
[C---:B------:R-:W-:Y:S01]  /*8d30*/  FFMA R52, R79.reuse, R131, R52 ;  /* 0x000000834f347223 */ /* 0x040fe20000000034 */
[----:B------:R-:W-:Y:S02]  /*8d40*/  HADD2.F32 R65, -RZ, R65.H1_H1 ;  /* 0x30000041ff417230 */ /* 0x000fe40000004100 */
[C---:B------:R-:W-:Y:S01]  /*8d50*/  FFMA R53, R79.reuse, R132, R53 ;  /* 0x000000844f357223 */ /* 0x040fe20000000035 */
[--C-:B------:R-:W-:Y:S02]  /*8d60*/  HADD2.F32 R78, -RZ, R80.reuse.H0_H0 ;  /* 0x20000050ff4e7230 */ /* 0x100fe40000004100 */
[C---:B------:R-:W-:Y:S01]  /*8d70*/  FFMA R58, R79.reuse, R133, R58 ;  /* 0x000000854f3a7223 */ /* 0x040fe2000000003a */
[----:B------:R-:W-:Y:S02]  /*8d80*/  HADD2.F32 R80, -RZ, R80.H1_H1 ;  /* 0x30000050ff507230 */ /* 0x000fe40000004100 */
[----:B------:R-:W-:Y:S01]  /*8d90*/  FFMA R59, R79, R134, R59 ;  /* 0x000000864f3b7223 */ /* 0x000fe2000000003b */
[--C-:B------:R-:W-:Y:S01]  /*8da0*/  HADD2.F32 R6, -RZ, R7.reuse.H0_H0 ;  /* 0x20000007ff067230 */ /* 0x100fe20000004100 */
[----:B------:R-:W-:Y:S01]  /*8db0*/  F2FP.SATFINITE.RELU.E4M3.F32.PACK_AB_MERGE_C R19, R29, R28, R19 ;  /* 0x0000001c1d13723e */ /* 0x000fe20004807813 */
[C---:B------:R-:W-:Y:S01]  /*8dc0*/  FFMA R56, R79.reuse, R64, R56 ;  /* 0x000000404f387223 */ /* 0x040fe20000000038 */
[----:B------:R-:W-:Y:S02]  /*8dd0*/  HADD2.F32 R7, -RZ, R7.H1_H1 ;  /* 0x30000007ff077230 */ /* 0x000fe40000004100 */
[----:B------:R-:W-:Y:S01]  /*8de0*/  FFMA R57, R79, R65, R57 ;  /* 0x000000414f397223 */ /* 0x000fe20000000039 */
[--C-:B------:R-:W-:Y:S01]  /*8df0*/  HADD2.F32 R81, -RZ, R82.reuse.H0_H0 ;  /* 0x20000052ff517230 */ /* 0x100fe20000004100 */
[----:B------:R1:W-:Y:S01]  /*8e00*/  STS.128 [R138+0xa010], R16 ;  /* 0x00a010108a007388 */ /* 0x0003e20000000c00 */
[----:B------:R-:W-:Y:S01]  /*8e10*/  F2FP.SATFINITE.RELU.E4M3.F32.PACK_AB_MERGE_C R38, R39, R38, RZ ;  /* 0x000000262726723e */ /* 0x000fe200048078ff */
[----:B------:R-:W-:Y:S01]  /*8e20*/  FFMA R62, R79, R78, R62 ;  /* 0x0000004e4f3e7223 */ /* 0x000fe2000000003e */
[----:B------:R-:W-:Y:S01]  /*8e30*/  F2FP.SATFINITE.RELU.E4M3.F32.PACK_AB_MERGE_C R42, R43, R42, RZ ;  /* 0x0000002a2b2a723e */ /* 0x000fe200048078ff */
[----:B------:R-:W-:Y:S02]  /*8e40*/  HADD2.F32 R82, -RZ, R82.H1_H1 ;  /* 0x30000052ff527230 */ /* 0x000fe40000004100 */
[----:B------:R-:W-:Y:S01]  /*8e50*/  FFMA R63, R79, R80, R63 ;  /* 0x000000504f3f7223 */ /* 0x000fe2000000003f */
[----:B------:R-:W-:Y:S01]  /*8e60*/  F2FP.SATFINITE.RELU.E4M3.F32.PACK_AB_MERGE_C R34, R47, R46, RZ ;  /* 0x0000002e2f22723e */ /* 0x000fe200048078ff */
[----:B------:R-:W-:Y:S01]  /*8e70*/  FFMA R60, R79, R6, R60 ;  /* 0x000000064f3c7223 */ /* 0x000fe2000000003c */
[----:B------:R-:W-:Y:S01]  /*8e80*/  F2FP.SATFINITE.RELU.E4M3.F32.PACK_AB_MERGE_C R35, R51, R50, RZ ;  /* 0x000000323323723e */ /* 0x000fe200048078ff */
[C---:B------:R-:W-:Y:S01]  /*8e90*/  FFMA R61, R79.reuse, R7, R61 ;  /* 0x000000074f3d7223 */ /* 0x040fe2000000003d */
[----:B------:R-:W-:Y:S01]  /*8ea0*/  FFMA R66, R79, R81, R66 ;  /* 0x000000514f427223 */ /* 0x000fe20000000042 */
[----:B------:R-:W-:Y:S01]  /*8eb0*/  F2FP.SATFINITE.RELU.E4M3.F32.PACK_AB_MERGE_C R32, R33, R32, R38 ;  /* 0x000000202120723e */ /* 0x000fe20004807826 */
[----:B------:R-:W-:Y:S01]  /*8ec0*/  FFMA R67, R79, R82, R67 ;  /* 0x000000524f437223 */ /* 0x000fe20000000043 */
[----:B------:R-:W-:Y:S02]  /*8ed0*/  F2FP.SATFINITE.RELU.E4M3.F32.PACK_AB_MERGE_C R33, R37, R36, R42 ;  /* 0x000000242521723e */ /* 0x000fe4000480782a */
[----:B------:R-:W-:Y:S02]  /*8ee0*/  F2FP.SATFINITE.RELU.E4M3.F32.PACK_AB_MERGE_C R34, R41, R40, R34 ;  /* 0x000000282922723e */ /* 0x000fe40004807822 */
[----:B------:R-:W-:Y:S02]  /*8ef0*/  F2FP.SATFINITE.RELU.E4M3.F32.PACK_AB_MERGE_C R35, R45, R44, R35 ;  /* 0x0000002c2d23723e */ /* 0x000fe40004807823 */
[----:B------:R-:W-:Y:S02]  /*8f00*/  F2FP.SATFINITE.RELU.E4M3.F32.PACK_AB_MERGE_C R54, R55, R54, RZ ;  /* 0x000000363736723e */ /* 0x000fe400048078ff */
[----:B------:R-:W-:Y:S01]  /*8f10*/  F2FP.SATFINITE.RELU.E4M3.F32.PACK_AB_MERGE_C R58, R59, R58, RZ ;  /* 0x0000003a3b3a723e */ /* 0x000fe200048078ff */
[----:B------:R1:W-:Y:S01]  /*8f20*/  STS.128 [R195+0xa020], R32 ;  /* 0x00a02020c3007388 */ /* 0x0003e20000000c00 */
[----:B------:R-:W-:Y:S02]  /*8f30*/  F2FP.SATFINITE.RELU.E4M3.F32.PACK_AB_MERGE_C R50, R63, R62, RZ ;  /* 0x0000003e3f32723e */ /* 0x000fe400048078ff */
[----:B------:R-:W-:Y:S02]  /*8f40*/  F2FP.SATFINITE.RELU.E4M3.F32.PACK_AB_MERGE_C R51, R67, R66, RZ ;  /* 0x000000424333723e */ /* 0x000fe400048078ff */
[----:B------:R-:W-:Y:S02]  /*8f50*/  F2FP.SATFINITE.RELU.E4M3.F32.PACK_AB_MERGE_C R48, R49, R48, R54 ;  /* 0x000000303130723e */ /* 0x000fe40004807836 */
[----:B------:R-:W-:Y:S02]  /*8f60*/  F2FP.SATFINITE.RELU.E4M3.F32.PACK_AB_MERGE_C R49, R53, R52, R58 ;  /* 0x000000343531723e */ /* 0x000fe4000480783a */
[----:B------:R-:W-:Y:S02]  /*8f70*/  F2FP.SATFINITE.RELU.E4M3.F32.PACK_AB_MERGE_C R50, R57, R56, R50 ;  /* 0x000000383932723e */ /* 0x000fe40004807832 */
[----:B------:R-:W-:Y:S05]  /*8f80*/  F2FP.SATFINITE.RELU.E4M3.F32.PACK_AB_MERGE_C R51, R61, R60, R51 ;  /* 0x0000003c3d33723e */ /* 0x000fea0004807833 */
        /* <DEDUP_REMOVED lines=9> */
[----:B------:R-:W-:Y:S02]  /*9020*/  UIADD3 UR8, UP0, UPT, UR52, 0x680, URZ ;  /* 0x0000068034087890 */ /* 0x000fe4000ff1e0ff */
[----:B------:R-:W-:Y:S02]  /*9030*/  UIADD3 UR5, UPT, UPT, UR41, 0x40, URZ ;  /* 0x0000004029057890 */ /* 0x000fe4000fffe0ff */
[----:B------:R-:W-:Y:S02]  /*9040*/  UIADD3 UR4, UPT, UPT, UR49, 0xa200, URZ ;  /* 0x0000a20031047890 */ /* 0x000fe4000fffe0ff */
[----:B------:R-:W-:Y:S01]  /*9050*/  UIADD3.X UR9, UPT, UPT, URZ, UR53, URZ, UP0, !UPT ;  /* 0x00000035ff097290 */ /* 0x000fe200087fe4ff */
[----:B------:R-:W-:Y:S01]  /*9060*/  UMOV UR6, UR42 ;  /* 0x0000002a00067c82 */ /* 0x000fe20008000000 */
[----:B------:R-:W-:Y:S07]  /*9070*/  UMOV UR7, UR36 ;  /* 0x0000002400077c82 */ /* 0x000fee0008000000 */
[----:B------:R2:W-:Y:S01]  /*9080*/  UTMASTG.3D [UR4], [UR8] ;  /* 0x00000004080073b5 */ /* 0x0005e20008010000 */
[----:B------:R0:W-:Y:S01]  /*9090*/  UTMACMDFLUSH ;  /* 0x00000000000079b7 */ /* 0x0001e20000000000 */
[----:B--2---:R-:W-:Y:S04]  /*90a0*/  DEPBAR.LE SB0, 0x1 ;  /* 0x000080400000791a */ /* 0x004fe80000000000 */
.L_x_135:
[----:B------:R-:W-:Y:S05]  /*90b0*/  BSYNC.RECONVERGENT B0 ;  /* 0x0000000000007941 */ /* 0x000fea0003800200 */
.L_x_134:
        /* <DEDUP_REMOVED lines=16> */
.L_x_139:
[----:B------:R-:W-:Y:S05]  /*91c0*/  BSYNC B0 ;  /* 0x0000000000007941 */ /* 0x000fea0003800000 */
.L_x_138:
[----:B------:R-:W-:Y:S01]  /*91d0*/  ISETP.NE.AND P0, PT, R197, RZ, PT ;  /* 0x000000ffc500720c */ /* 0x000fe20003f05270 */
[----:B------:R-:W-:Y:S11]  /*91e0*/  VIADD R181, R181, 0x1 ;  /* 0x00000001b5b57836 */ /* 0x000ff60000000000 */
[----:B------:R-:W-:Y:S01]  /*91f0*/  @!UPT UIADD3 URZ, UPT, UPT, URZ, URZ, URZ ;  /* 0x000000fffffff290 */ /* 0x000fe2000fffe0ff */
[----:B------:R3:W4:Y:S04]  /*9200*/  @P0 LDS.128 R152, [R3+0x10] ;  /* 0x0000100003980984 */ /* 0x0007280000000c00 */
[----:B------:R1:W1:Y:S04]  /*9210*/  @P0 LDS.128 R140, [R6] ;  /* 0x00000000068c0984 */ /* 0x0002680000000c00 */
        /* <DEDUP_REMOVED lines=16> */
.L_x_137:
[----:B------:R-:W-:Y:S05]  /*9320*/  BSYNC B1 ;  /* 0x0000000000017941 */ /* 0x000fea0003800000 */
.L_x_136:
        /* <DEDUP_REMOVED lines=22> */
.L_x_142:
[----:B------:R-:W-:Y:S05]  /*9490*/  BSYNC.RECONVERGENT B6 ;  /* 0x0000000000067941 */ /* 0x000fea0003800200 */
.L_x_141:
        /* <DEDUP_REMOVED lines=10> */
[----:B------:R-:W-:Y:S01]  /*9540*/  ISETP.NE.AND P6, PT, R198, RZ, PT ;  /* 0x000000ffc600720c */ /* 0x000fe20003fc5270 */
[----:B------:R-:W-:Y:S01]  /*9550*/  HADD2.F32 R83, -RZ, R0.H0_H0 ;  /* 0x20000000ff537230 */ /* 0x000fe20000004100 */
[----:B------:R-:W-:Y:S01]  /*9560*/  F2FP.F16.E4M3.UNPACK_B R0, R142 ;  /* 0x0000008eff00723e */ /* 0x000fe200020006ff */
[--C-:B------:R-:W-:Y:S01]  /*9570*/  HADD2.F32 R78, -RZ, R3.reuse.H0_H0 ;  /* 0x20000003ff4e7230 */ /* 0x100fe20000004100 */
[----:B------:R-:W-:Y:S01]  /*9580*/  F2FP.F16.E4M3.UNPACK_B R122, R150.H1 ;  /* 0x00000096ff7a723e */ /* 0x000fe200030006ff */
[----:B------:R-:W-:Y:S01]  /*9590*/  HADD2.F32 R80, -RZ, R3.H1_H1 ;  /* 0x30000003ff507230 */ /* 0x000fe20000004100 */
[----:B------:R-:W-:Y:S01]  /*95a0*/  F2FP.F16.E4M3.UNPACK_B R3, R141.H1 ;  /* 0x0000008dff03723e */ /* 0x000fe200030006ff */
[--C-:B------:R-:W-:Y:S01]  /*95b0*/  HADD2.F32 R87, -RZ, R0.reuse.H0_H0 ;  /* 0x20000000ff577230 */ /* 0x100fe20000004100 */
[----:B------:R-:W-:Y:S01]  /*95c0*/  F2FP.F16.E4M3.UNPACK_B R130, R152.H1 ;  /* 0x00000098ff82723e */ /* 0x000fe200030006ff */
        /* <DEDUP_REMOVED lines=258> */
[----:B------:R-:W-:Y:S02]  /*a5f0*/  UIADD3 UR8, UP0, UPT, UR52, 0x680, URZ ;  /* 0x0000068034087890 */ /* 0x000fe4000ff1e0ff */
[----:B------:R-:W-:Y:S02]  /*a600*/  UIADD3 UR5, UPT, UPT, UR41, 0x80, URZ ;  /* 0x0000008029057890 */ /* 0x000fe4000fffe0ff */
[----:B------:R-:W-:Y:S01]  /*a610*/  MOV R189, UR10 ;  /* 0x0000000a00bd7c02 */ /* 0x000fe20008000f00 */
[----:B------:R-:W-:Y:S01]  /*a620*/  UIADD3.X UR9, UPT, UPT, URZ, UR53, URZ, UP0, !UPT ;  /* 0x00000035ff097290 */ /* 0x000fe200087fe4ff */
[----:B------:R-:W-:Y:S02]  /*a630*/  UMOV UR6, UR42 ;  /* 0x0000002a00067c82 */ /* 0x000fe40008000000 */
[----:B------:R-:W-:Y:S01]  /*a640*/  R2UR UR4, R189 ;  /* 0x00000000bd0472ca */ /* 0x000fe200000e0000 */
[----:B------:R-:W-:Y:S11]  /*a650*/  UMOV UR7, UR36 ;  /* 0x0000002400077c82 */ /* 0x000ff60008000000 */
[----:B------:R-:W-:Y:S01]  /*a660*/  @!UPT UIADD3 URZ, UPT, UPT, URZ, URZ, URZ ;  /* 0x000000fffffff290 */ /* 0x000fe2000fffe0ff */
[----:B------:R2:W-:Y:S01]  /*a670*/  UTMASTG.3D [UR4], [UR8] ;  /* 0x00000004080073b5 */ /* 0x0005e20008010000 */
[----:B------:R0:W-:Y:S01]  /*a680*/  UTMACMDFLUSH ;  /* 0x00000000000079b7 */ /* 0x0001e20000000000 */
[----:B--2---:R-:W-:Y:S04]  /*a690*/  DEPBAR.LE SB0, 0x1 ;  /* 0x000080400000791a */ /* 0x004fe80000000000 */
.L_x_144:
[----:B------:R-:W-:Y:S05]  /*a6a0*/  BSYNC.RECONVERGENT B0 ;  /* 0x0000000000007941 */ /* 0x000fea0003800200 */
.L_x_143:
        /* <DEDUP_REMOVED lines=16> */
.L_x_148:
[----:B------:R-:W-:Y:S05]  /*a7b0*/  BSYNC B0 ;  /* 0x0000000000007941 */ /* 0x000fea0003800000 */
.L_x_147:
        /* <DEDUP_REMOVED lines=21> */
.L_x_146:
[----:B------:R-:W-:Y:S05]  /*a910*/  BSYNC B1 ;  /* 0x0000000000017941 */ /* 0x000fea0003800000 */
.L_x_145:
[----:B------:R-:W-:Y:S05]  /*a920*/  VIADD R0, R157, 0xc0 ;  /* 0x000000c09d007836 */ /* 0x000fea0000000000 */
        /* <DEDUP_REMOVED lines=20> */
.L_x_150:
[----:B------:R-:W-:Y:S01]  /*aa70*/  ISETP.NE.AND P0, PT, R190, RZ, PT ;  /* 0x000000ffbe00720c */ /* 0x000fe20003f05270 */
[----:B------:R-:W-:Y:S05]  /*aa80*/  WARPSYNC.ALL ;  /* 0x0000000000007948 */ /* 0x000fea0003800000 */
[----:B------:R-:W-:Y:S01]  /*aa90*/  R2UR UR4, R157 ;  /* 0x000000009d0472ca */ /* 0x000fe200000e0000 */
[----:B------:R-:W-:Y:S01]  /*aaa0*/  BSSY.RECONVERGENT B0, `(.L_x_151) ;  /* 0x000011c000007945 */ /* 0x000fe20003800200 */
[----:B------:R-:W-:Y:S02]  /*aab0*/  F2FP.F16.E4M3.UNPACK_B R12, R140 ;  /* 0x0000008cff0c723e */ /* 0x000fe400020006ff */
[----:B------:R-:W-:Y:S02]  /*aac0*/  F2FP.F16.E4M3.UNPACK_B R11, R141 ;  /* 0x0000008dff0b723e */ /* 0x000fe400020006ff */
[----:B------:R-:W-:Y:S01]  /*aad0*/  F2FP.F16.E4M3.UNPACK_B R10, R142 ;  /* 0x0000008eff0a723e */ /* 0x000fe200020006ff */
[--C-:B------:R-:W-:Y:S01]  /*aae0*/  HADD2.F32 R78, -RZ, R12.reuse.H0_H0 ;  /* 0x2000000cff4e7230 */ /* 0x100fe20000004100 */
[----:B------:R-:W-:Y:S01]  /*aaf0*/  F2FP.F16.E4M3.UNPACK_B R9, R143 ;  /* 0x0000008fff09723e */ /* 0x000fe200020006ff */
[----:B------:R-:W-:Y:S01]  /*ab00*/  HADD2.F32 R80, -RZ, R12.H1_H1 ;  /* 0x3000000cff507230 */ /* 0x000fe20000004100 */
[----:B------:R-:W-:Y:S01]  /*ab10*/  F2FP.F16.E4M3.UNPACK_B R8, R144 ;  /* 0x00000090ff08723e */ /* 0x000fe200020006ff */
[--C-:B------:R-:W-:Y:S01]  /*ab20*/  HADD2.F32 R83, -RZ, R11.reuse.H0_H0 ;  /* 0x2000000bff537230 */ /* 0x100fe20000004100 */
[----:B------:R-:W-:Y:S01]  /*ab30*/  F2FP.F16.E4M3.UNPACK_B R7, R145 ;  /* 0x00000091ff07723e */ /* 0x000fe200020006ff */
[----:B-1----:R-:W-:Y:S01]  /*ab40*/  HADD2.F32 R84, -RZ, R11.H1_H1 ;  /* 0x3000000bff547230 */ /* 0x002fe20000004100 */
[----:B------:R-:W-:Y:S01]  /*ab50*/  F2FP.F16.E4M3.UNPACK_B R6, R146 ;  /* 0x00000092ff06723e */ /* 0x000fe200020006ff */
[--C-:B------:R-:W-:Y:S01]  /*ab60*/  HADD2.F32 R87, -RZ, R10.reuse.H0_H0 ;  /* 0x2000000aff577230 */ /* 0x100fe20000004100 */
[----:B------:R-:W-:Y:S01]  /*ab70*/  F2FP.F16.E4M3.UNPACK_B R5, R147 ;  /* 0x00000093ff05723e */ /* 0x000fe200020006ff */
[----:B------:R-:W-:Y:S01]  /*ab80*/  HADD2.F32 R88, -RZ, R10.H1_H1 ;  /* 0x3000000aff587230 */ /* 0x000fe20000004100 */
[----:B------:R-:W-:Y:S01]  /*ab90*/  F2FP.F16.E4M3.UNPACK_B R4, R148 ;  /* 0x00000094ff04723e */ /* 0x000fe200020006ff */
[--C-:B------:R-:W-:Y:S01]  /*aba0*/  HADD2.F32 R91, -RZ, R9.reuse.H0_H0 ;  /* 0x20000009ff5b7230 */ /* 0x100fe20000004100 */
[----:B------:R-:W-:Y:S01]  /*abb0*/  F2FP.F16.E4M3.UNPACK_B R0, R154 ;  /* 0x0000009aff00723e */ /* 0x000fe200020006ff */
[----:B------:R-:W-:Y:S01]  /*abc0*/  HADD2.F32 R92, -RZ, R9.H1_H1 ;  /* 0x30000009ff5c7230 */ /* 0x000fe20000004100 */
        /* <DEDUP_REMOVED lines=8> */
[----:B------:R-:W-:Y:S01]  /*ac50*/  F2FP.F16.E4M3.UNPACK_B R143, R143.H1 ;  /* 0x0000008fff8f723e */ /* 0x000fe200030006ff */
[--C-:B------:R-:W-:Y:S01]  /*ac60*/  HADD2.F32 R103, -RZ, R6.reuse.H0_H0 ;  /* 0x20000006ff677230 */ /* 0x100fe20000004100 */
[----:B------:R-:W-:Y:S01]  /*ac70*/  IADD3 R192, PT, PT, R192, 0x130, RZ ;  /* 0x00000130c0c07810 */ /* 0x000fe20007ffe0ff */
[----:B------:R-:W-:Y:S01]  /*ac80*/  HADD2.F32 R104, -RZ, R6.H1_H1 ;  /* 0x30000006ff687230 */ /* 0x000fe20000004100 */
[----:B------:R-:W-:Y:S01]  /*ac90*/  F2FP.F16.E4M3.UNPACK_B R116, R149 ;  /* 0x00000095ff74723e */ /* 0x000fe200020006ff */
[--C-:B------:R-:W-:Y:S01]  /*aca0*/  HADD2.F32 R107, -RZ, R5.reuse.H0_H0 ;  /* 0x20000005ff6b7230 */ /* 0x100fe20000004100 */
[----:B------:R-:W-:Y:S01]  /*acb0*/  LOP3.LUT R192, R192, 0xfefffff8, RZ, 0xc0, !PT ;  /* 0xfefffff8c0c07812 */ /* 0x000fe200078ec0ff */
[----:B------:R-:W-:Y:S01]  /*acc0*/  HADD2.F32 R108, -RZ, R5.H1_H1 ;  /* 0x30000005ff6c7230 */ /* 0x000fe20000004100 */
[----:B------:R-:W-:Y:S01]  /*acd0*/  F2FP.F16.E4M3.UNPACK_B R120, R150 ;  /* 0x00000096ff78723e */ /* 0x000fe200020006ff */
[--C-:B------:R-:W-:Y:S01]  /*ace0*/  HADD2.F32 R111, -RZ, R4.reuse.H0_H0 ;  /* 0x20000004ff6f7230 */ /* 0x100fe20000004100 */
[-C--:B------:R-:W-:Y:S01]  /*acf0*/  F2FP.F16.E4M3.UNPACK_B R124, R151.reuse ;  /* 0x00000097ff7c723e */ /* 0x080fe200020006ff */
[----:B------:R-:W-:Y:S01]  /*ad00*/  HADD2.F32 R112, -RZ, R4.H1_H1 ;  /* 0x30000004ff707230 */ /* 0x000fe20000004100 */
[----:B------:R-:W-:Y:S01]  /*ad10*/  F2FP.F16.E4M3.UNPACK_B R151, R151.H1 ;  /* 0x00000097ff97723e */ /* 0x000fe200030006ff */
[----:B------:R-:W1:Y:S01]  /*ad20*/  LDTM.x64 R4, tmem[UR4+0xc0] ;  /* 0x0000c004000479ee */ /* 0x000e620008340000 */
[----:B------:R-:W-:Y:S01]  /*ad30*/  NOP ;  /* 0x0000000000007918 */ /* 0x000fe20000000000 */
[----:B-1----:R1:W-:Y:S01]  /*ad40*/  SYNCS.ARRIVE.TRANS64.RED.A1T0 RZ, [R192+URZ], RZ ;  /* 0x000000ffc0ff79a7 */ /* 0x0023e200081004ff */
        /* <DEDUP_REMOVED lines=20> */
[--C-:B------:R-:W-:Y:S02]  /*ae90*/  HADD2.F32 R123, -RZ, R124.reuse.H0_H0 ;  /* 0x2000007cff7b7230 */ /* 0x100fe40000004100 */
[C-C-:B------:R-:W-:Y:S01]  /*aea0*/  FFMA R4, R77.reuse, R4, R2.reuse ;  /* 0x000000044d047223 */ /* 0x140fe20000000002 */
[C-C-:B------:R-:W-:Y:S01]  /*aeb0*/  FFMA R5, R77.reuse, R5, R2.reuse ;  /* 0x000000054d057223 */ /* 0x140fe20000000002 */
[C-C-:B------:R-:W-:Y:S01]  /*aec0*/  FFMA R6, R77.reuse, R6, R2.reuse ;  /* 0x000000064d067223 */ /* 0x140fe20000000002 */
[C-C-:B------:R-:W-:Y:S01]  /*aed0*/  FFMA R7, R77.reuse, R7, R2.reuse ;  /* 0x000000074d077223 */ /* 0x140fe20000000002 */
[C-C-:B------:R-:W-:Y:S01]  /*aee0*/  FFMA R8, R77.reuse, R8, R2.reuse ;  /* 0x000000084d087223 */ /* 0x140fe20000000002 */
[C-C-:B------:R-:W-:Y:S01]  /*aef0*/  FFMA R9, R77.reuse, R9, R2.reuse ;  /* 0x000000094d097223 */ /* 0x140fe20000000002 */
[----:B------:R-:W-:Y:S02]  /*af00*/  HADD2.F32 R124, -RZ, R124.H1_H1 ;  /* 0x3000007cff7c7230 */ /* 0x000fe40000004100 */
[C-C-:B------:R-:W-:Y:S01]  /*af10*/  FFMA R10, R77.reuse, R10, R2.reuse ;  /* 0x0000000a4d0a7223 */ /* 0x140fe20000000002 */
[----:B------:R-:W-:Y:S02]  /*af20*/  HADD2.F32 R126, -RZ, R151.H1_H1 ;  /* 0x30000097ff7e7230 */ /* 0x000fe40000004100 */
[C-C-:B------:R-:W-:Y:S01]  /*af30*/  FFMA R11, R77.reuse, R11, R2.reuse ;  /* 0x0000000b4d0b7223 */ /* 0x140fe20000000002 */
[C-C-:B------:R-:W-:Y:S01]  /*af40*/  FFMA R12, R77.reuse, R12, R2.reuse ;  /* 0x0000000c4d0c7223 */ /* 0x140fe20000000002 */
[C-C-:B------:R-:W-:Y:S01]  /*af50*/  FFMA R13, R77.reuse, R13, R2.reuse ;  /* 0x0000000d4d0d7223 */ /* 0x140fe20000000002 */
[--C-:B------:R-:W-:Y:S02]  /*af60*/  HADD2.F32 R127, -RZ, R128.reuse.H0_H0 ;  /* 0x20000080ff7f7230 */ /* 0x100fe40000004100 */
[C-C-:B------:R-:W-:Y:S01]  /*af70*/  FFMA R14, R77.reuse, R14, R2.reuse ;  /* 0x0000000e4d0e7223 */ /* 0x140fe20000000002 */
        /* <DEDUP_REMOVED lines=47> */
[----:B------:R-:W-:Y:S01]  /*b270*/  F2FP.F16.E4M3.UNPACK_B R153, R153.H1 ;  /* 0x00000099ff99723e */ /* 0x000fe200030006ff */
[C-C-:B------:R-:W-:Y:S01]  /*b280*/  FFMA R57, R77.reuse, R61, R2.reuse ;  /* 0x0000003d4d397223 */ /* 0x140fe20000000002 */
[C-C-:B------:R-:W-:Y:S01]  /*b290*/  FFMA R62, R77.reuse, R62, R2.reuse ;  /* 0x0000003e4d3e7223 */ /* 0x140fe20000000002 */
[----:B------:R-:W-:Y:S01]  /*b2a0*/  F2FP.F16.E4M3.UNPACK_B R154, R154.H1 ;  /* 0x0000009aff9a723e */ /* 0x000fe200030006ff */
[C-C-:B------:R-:W-:Y:S01]  /*b2b0*/  FFMA R63, R77.reuse, R63, R2.reuse ;  /* 0x0000003f4d3f7223 */ /* 0x140fe20000000002 */
[C-C-:B------:R-:W-:Y:S01]  /*b2c0*/  FFMA R60, R77.reuse, R64, R2.reuse ;  /* 0x000000404d3c7223 */ /* 0x140fe20000000002 */
[----:B------:R-:W-:Y:S01]  /*b2d0*/  F2FP.F16.E4M3.UNPACK_B R155, R155.H1 ;  /* 0x0000009bff9b723e */ /* 0x000fe200030006ff */
[C-C-:B------:R-:W-:Y:S01]  /*b2e0*/  FFMA R61, R77.reuse, R65, R2.reuse ;  /* 0x000000414d3d7223 */ /* 0x140fe20000000002 */
[--C-:B------:R-:W-:Y:S01]  /*b2f0*/  FFMA R66, R77, R66, R2.reuse ;  /* 0x000000424d427223 */ /* 0x100fe20000000002 */
[----:B------:R-:W-:Y:S01]  /*b300*/  IADD3 R139, PT, PT, R139, 0x1, RZ ;  /* 0x000000018b8b7810 */ /* 0x000fe20007ffe0ff */
[----:B------:R-:W-:Y:S01]  /*b310*/  FFMA R2, R77, R67, R2 ;  /* 0x000000434d027223 */ /* 0x000fe20000000002 */
        /* <DEDUP_REMOVED lines=8> */
[--C-:B------:R-:W-:Y:S02]  /*b3a0*/  HADD2.F32 R89, -RZ, R142.reuse.H0_H0 ;  /* 0x2000008eff597230 */ /* 0x100fe40000004100 */
[----:B------:R-:W-:Y:S01]  /*b3b0*/  FFMA R10, R79, R85, R10 ;  /* 0x000000554f0a7223 */ /* 0x000fe2000000000a */
[----:B------:R-:W-:Y:S01]  /*b3c0*/  F2FP.SATFINITE.RELU.E4M3.F32.PACK_AB_MERGE_C R80, R7, R6, RZ ;  /* 0x000000060750723e */ /* 0x000fe200048078ff */
[----:B------:R-:W-:Y:S02]  /*b3d0*/  HADD2.F32 R90, -RZ, R142.H1_H1 ;  /* 0x3000008eff5a7230 */ /* 0x000fe40000004100 */
        /* <DEDUP_REMOVED lines=34> */
[----:B------:R1:W-:Y:S01]  /*b600*/  STS.128 [R171+UR49+0xa200], R80 ;  /* 0x00a20050ab007988 */ /* 0x0003e20008000c31 */
[C---:B------:R-:W-:Y:S01]  /*b610*/  FFMA R24, R79.reuse, R103, R24 ;  /* 0x000000674f187223 */ /* 0x040fe20000000018 */
[----:B------:R-:W-:Y:S01]  /*b620*/  FFMA R25, R79, R104, R25 ;  /* 0x000000684f197223 */ /* 0x000fe20000000019 */
[----:B------:R-:W-:Y:S01]  /*b630*/  F2FP.SATFINITE.RELU.E4M3.F32.PACK_AB_MERGE_C R26, R27, R26, RZ ;  /* 0x0000001a1b1a723e */ /* 0x000fe200048078ff */
[--C-:B------:R-:W-:Y:S02]  /*b640*/  HADD2.F32 R109, -RZ, R147.reuse.H0_H0 ;  /* 0x20000093ff6d7230 */ /* 0x100fe40000004100 */
[----:B------:R-:W-:Y:S01]  /*b650*/  FFMA R30, R79, R105, R30 ;  /* 0x000000694f1e7223 */ /* 0x000fe2000000001e */
[----:B------:R-:W-:Y:S01]  /*b660*/  HADD2.F32 R110, -RZ, R147.H1_H1 ;  /* 0x30000093ff6e7230 */ /* 0x000fe20000004100 */
[----:B------:R-:W-:Y:S01]  /*b670*/  F2FP.SATFINITE.RELU.E4M3.F32.PACK_AB_MERGE_C R17, R21, R20, R26 ;  /* 0x000000141511723e */ /* 0x000fe2000480781a */
        /* <DEDUP_REMOVED lines=23> */
[----:B------:R-:W-:Y:S02]  /*b7f0*/  HADD2.F32 R125, -RZ, R151.H0_H0 ;  /* 0x20000097ff7d7230 */ /* 0x000fe40000004100 */
        /* <DEDUP_REMOVED lines=13> */
[----:B------:R-:W-:Y:S01]  /*b8d0*/  FFMA R55, R79, R130, R55 ;  /* 0x000000824f377223 */ /* 0x000fe20000000037 */
[----:B------:R-:W-:Y:S01]  /*b8e0*/  F2FP.SATFINITE.RELU.E4M3.F32.PACK_AB_MERGE_C R19, R35, R34, RZ ;  /* 0x000000222313723e */ /* 0x000fe200048078ff */
[C---:B------:R-:W-:Y:S01]  /*b8f0*/  FFMA R52, R79.reuse, R131, R52 ;  /* 0x000000834f347223 */ /* 0x040fe20000000034 */
        /* <DEDUP_REMOVED lines=24> */
[----:B------:R-:W-:Y:S02]  /*ba80*/  F2FP.SATFINITE.RELU.E4M3.F32.PACK_AB_MERGE_C R54, R55, R54, RZ ;  /* 0x000000363736723e */ /* 0x000fe400048078ff */
[----:B------:R-:W-:Y:S02]  /*ba90*/  F2FP.SATFINITE.RELU.E4M3.F32.PACK_AB_MERGE_C R33, R37, R36, R42 ;  /* 0x000000242521723e */ /* 0x000fe4000480782a */
[----:B------:R-:W-:Y:S02]  /*baa0*/  F2FP.SATFINITE.RELU.E4M3.F32.PACK_AB_MERGE_C R34, R41, R40, R34 ;  /* 0x000000282922723e */ /* 0x000fe40004807822 */
[----:B------:R-:W-:Y:S02]  /*bab0*/  F2FP.SATFINITE.RELU.E4M3.F32.PACK_AB_MERGE_C R35, R45, R44, R35 ;  /* 0x0000002c2d23723e */ /* 0x000fe40004807823 */
[----:B------:R-:W-:Y:S02]  /*bac0*/  F2FP.SATFINITE.RELU.E4M3.F32.PACK_AB_MERGE_C R48, R49, R48, R54 ;  /* 0x000000303130723e */ /* 0x000fe40004807836 */
[----:B------:R-:W-:Y:S01]  /*bad0*/  F2FP.SATFINITE.RELU.E4M3.F32.PACK_AB_MERGE_C R49, R59, R58, RZ ;  /* 0x0000003a3b31723e */ /* 0x000fe200048078ff */
[----:B------:R1:W-:Y:S01]  /*bae0*/  STS.128 [R195+0xa020], R32 ;  /* 0x00a02020c3007388 */ /* 0x0003e20000000c00 */
[----:B------:R-:W-:Y:S02]  /*baf0*/  F2FP.SATFINITE.RELU.E4M3.F32.PACK_AB_MERGE_C R50, R63, R62, RZ ;  /* 0x0000003e3f32723e */ /* 0x000fe400048078ff */
[----:B------:R-:W-:Y:S02]  /*bb00*/  F2FP.SATFINITE.RELU.E4M3.F32.PACK_AB_MERGE_C R2, R2, R66, RZ ;  /* 0x000000420202723e */ /* 0x000fe400048078ff */
        /* <DEDUP_REMOVED lines=21> */
.L_x_152:
[----:B------:R-:W-:Y:S05]  /*bc60*/  BSYNC.RECONVERGENT B0 ;  /* 0x0000000000007941 */ /* 0x000fea0003800200 */
.L_x_151:
[----:B------:R-:W-:Y:S01]  /*bc70*/  BAR.SYNC.DEFER_BLOCKING 0x1, 0x80 ;  /* 0x0042000000007b1d */ /* 0x000fe20000010000 */
[----:B------:R-:W-:Y:S01]  /*bc80*/  ISETP.NE.AND P2, PT, R191, RZ, PT ;  /* 0x000000ffbf00720c */ /* 0x000fe20003f45270 */
[----:B------:R-:W-:Y:S01]  /*bc90*/  IMAD.IADD R15, R75, 0x1, R168 ;  /* 0x000000014b0f7824 */ /* 0x000fe200078e02a8 */
[----:B------:R-:W-:Y:S01]  /*bca0*/  ISETP.NE.AND P0, PT, R193, 0x2, PT ;  /* 0x00000002c100780c */ /* 0x000fe20003f05270 */
[----:B------:R-:W-:Y:S01]  /*bcb0*/  IMAD.IADD R14, R76, 0x1, R169 ;  /* 0x000000014c0e7824 */ /* 0x000fe200078e02a9 */
[----:B------:R-:W-:Y:S02]  /*bcc0*/  ISETP.NE.AND P1, PT, R139, 0x2, PT ;  /* 0x000000028b00780c */ /* 0x000fe40003f25270 */
[----:B------:R-:W-:Y:S02]  /*bcd0*/  SEL R2, RZ, 0x1, P0 ;  /* 0x00000001ff027807 */ /* 0x000fe40000000000 */
[----:B------:R-:W-:Y:S02]  /*bce0*/  SEL R0, RZ, 0x1, P1 ;  /* 0x00000001ff007807 */ /* 0x000fe40000800000 */
[----:B------:R-:W-:Y:S02]  /*bcf0*/  LOP3.LUT R182, R182, R2, RZ, 0x3c, !PT ;  /* 0x00000002b6b67212 */ /* 0x000fe400078e3cff */
[----:B------:R-:W-:Y:S02]  /*bd00*/  LOP3.LUT R183, R183, R0, RZ, 0x3c, !PT ;  /* 0x00000000b7b77212 */ /* 0x000fe400078e3cff */
[----:B------:R-:W-:Y:S02]  /*bd10*/  @P2 R2UR UR36, R179 ;  /* 0x00000000b32422ca */ /* 0x000fe400000e0000 */
[----:B------:R-:W-:Y:S02]  /*bd20*/  SEL R193, R193, RZ, P0 ;  /* 0x000000ffc1c17207 */ /* 0x000fe40000000000 */
[----:B------:R-:W-:Y:S01]  /*bd30*/  SEL R139, R139, RZ, P1 ;  /* 0x000000ff8b8b7207 */ /* 0x000fe20000800000 */
[----:B------:R-:W-:Y:S10]  /*bd40*/  @P2 BRA `(.L_x_153) ;  /* 0xffffff9800542947 */ /* 0x000ff4000383ffff */
[----:B------:R-:W-:Y:S05]  /*bd50*/  EXIT ;  /* 0x000000000000794d */ /* 0x000fea0003800000 */
.L_x_25:
[----:B--2---:R2:W4:Y:S02]  /*bd60*/  SYNCS.PHASECHK.TRANS64.TRYWAIT P0, [R2+URZ+0x150], R3 ;  /* 0x00015003020075a7 */ /* 0x00452400080011ff */
[----:B----4-:R-:W-:Y:S05]  /*bd70*/  @!P0 NANOSLEEP.SYNCS 0x989680 ;  /* 0x009896800000895d */ /* 0x010fea0003900000 */
[----:B------:R-:W4:Y:S02]  /*bd80*/  @!P0 SYNCS.PHASECHK.TRANS64 P0, [R2+URZ+0x150], R3 ;  /* 0x00015003020085a7 */ /* 0x000f2400080010ff */
[----:B----4-:R-:W-:Y:S05]  /*bd90*/  @!P0 BRA `(.L_x_25) ;  /* 0xfffffffc00f08947 */ /* 0x010fea000383ffff */
[----:B------:R-:W-:Y:S05]  /*bda0*/  BRA `(.L_x_154) ;  /* 0xffffff5800b47947 */ /* 0x000fea000383ffff */
.L_x_28:
[----:B------:R-:W-:-:S07]  /*bdb0*/  MOV R2, UR33 ;  /* 0x0000002100027c02 */ /* 0x000fce0008000f00 */
.L_x_155:
[----:B-1----:R1:W2:Y:S02]  /*bdc0*/  SYNCS.PHASECHK.TRANS64.TRYWAIT P0, [R2+URZ+0x58], R4 ;  /* 0x00005804020075a7 */ /* 0x0022a400080011ff */
[----:B--2---:R-:W-:Y:S05]  /*bdd0*/  @!P0 NANOSLEEP.SYNCS 0x989680 ;  /* 0x009896800000895d */ /* 0x004fea0003900000 */
[----:B------:R-:W2:Y:S02]  /*bde0*/  @!P0 SYNCS.PHASECHK.TRANS64 P0, [R2+URZ+0x58], R4 ;  /* 0x00005804020085a7 */ /* 0x000ea400080010ff */
[----:B--2---:R-:W-:Y:S05]  /*bdf0*/  @!P0 BRA `(.L_x_155) ;  /* 0xfffffffc00f08947 */ /* 0x004fea000383ffff */
[----:B------:R-:W-:Y:S05]  /*be00*/  BRA `(.L_x_27) ;  /* 0xffffff5c00187947 */ /* 0x000fea000383ffff */
.L_x_35:
[----:B-1----:R-:W-:-:S07]  /*be10*/  MOV R2, UR17 ;  /* 0x0000001100027c02 */ /* 0x002fce0008000f00 */
.L_x_156:
[----:B-1----:R1:W2:Y:S02]  /*be20*/  SYNCS.PHASECHK.TRANS64.TRYWAIT P0, [R2+URZ+0x58], R4 ;  /* 0x00005804020075a7 */ /* 0x0022a400080011ff */
[----:B--2---:R-:W-:Y:S05]  /*be30*/  @!P0 NANOSLEEP.SYNCS 0x989680 ;  /* 0x009896800000895d */ /* 0x004fea0003900000 */
[----:B------:R-:W2:Y:S02]  /*be40*/  @!P0 SYNCS.PHASECHK.TRANS64 P0, [R2+URZ+0x58], R4 ;  /* 0x00005804020085a7 */ /* 0x000ea400080010ff */
[----:B--2---:R-:W-:Y:S05]  /*be50*/  @!P0 BRA `(.L_x_156) ;  /* 0xfffffffc00f08947 */ /* 0x004fea000383ffff */
[----:B------:R-:W-:Y:S05]  /*be60*/  BRA `(.L_x_34) ;  /* 0xffffff5c00d47947 */ /* 0x000fea000383ffff */
.L_x_40:
[----:B-1----:R1:W2:Y:S02]  /*be70*/  SYNCS.PHASECHK.TRANS64.TRYWAIT P0, [R2+URZ+0x100], R3 ;  /* 0x00010003020075a7 */ /* 0x0022a400080011ff */
[----:B--2---:R-:W-:Y:S05]  /*be80*/  @!P0 NANOSLEEP.SYNCS 0x989680 ;  /* 0x009896800000895d */ /* 0x004fea0003900000 */
[----:B------:R-:W2:Y:S02]  /*be90*/  @!P0 SYNCS.PHASECHK.TRANS64 P0, [R2+URZ+0x100], R3 ;  /* 0x00010003020085a7 */ /* 0x000ea400080010ff */
[----:B--2---:R-:W-:Y:S05]  /*bea0*/  @!P0 BRA `(.L_x_40) ;  /* 0xfffffffc00f08947 */ /* 0x004fea000383ffff */
[----:B------:R-:W-:Y:S05]  /*beb0*/  BRA `(.L_x_157) ;  /* 0xffffff6000747947 */ /* 0x000fea000383ffff */
.L_x_44:
[----:B---3--:R-:W-:-:S07]  /*bec0*/  MOV R0, UR5 ;  /* 0x0000000500007c02 */ /* 0x008fce0008000f00 */
.L_x_158:
[----:B-1----:R1:W2:Y:S02]  /*bed0*/  SYNCS.PHASECHK.TRANS64.TRYWAIT P0, [R0+URZ], R2 ;  /* 0x00000002000075a7 */ /* 0x0022a400080011ff */
[----:B--2---:R-:W-:Y:S05]  /*bee0*/  @!P0 NANOSLEEP.SYNCS 0x989680 ;  /* 0x009896800000895d */ /* 0x004fea0003900000 */
[----:B------:R-:W2:Y:S02]  /*bef0*/  @!P0 SYNCS.PHASECHK.TRANS64 P0, [R0+URZ], R2 ;  /* 0x00000002000085a7 */ /* 0x000ea400080010ff */
[----:B--2---:R-:W-:Y:S05]  /*bf00*/  @!P0 BRA `(.L_x_158) ;  /* 0xfffffffc00f08947 */ /* 0x004fea000383ffff */
[----:B------:R-:W-:Y:S05]  /*bf10*/  BRA `(.L_x_159) ;  /* 0xffffff6400e47947 */ /* 0x000fea000383ffff */
.L_x_45:
[----:B---3--:R-:W-:-:S07]  /*bf20*/  MOV R0, UR5 ;  /* 0x0000000500007c02 */ /* 0x008fce0008000f00 */
.L_x_160:
[----:B-1----:R1:W2:Y:S02]  /*bf30*/  SYNCS.PHASECHK.TRANS64.TRYWAIT P0, [R0+URZ], R3 ;  /* 0x00000003000075a7 */ /* 0x0022a400080011ff */
[----:B--2---:R-:W-:Y:S05]  /*bf40*/  @!P0 NANOSLEEP.SYNCS 0x989680 ;  /* 0x009896800000895d */ /* 0x004fea0003900000 */
[----:B------:R-:W2:Y:S02]  /*bf50*/  @!P0 SYNCS.PHASECHK.TRANS64 P0, [R0+URZ], R3 ;  /* 0x00000003000085a7 */ /* 0x000ea400080010ff */
[----:B--2---:R-:W-:Y:S05]  /*bf60*/  @!P0 BRA `(.L_x_160) ;  /* 0xfffffffc00f08947 */ /* 0x004fea000383ffff */
[----:B------:R-:W-:Y:S05]  /*bf70*/  BRA `(.L_x_161) ;  /* 0xffffff6400f07947 */ /* 0x000fea000383ffff */
.L_x_46:
[----:B---3--:R-:W-:-:S07]  /*bf80*/  MOV R0, UR5 ;  /* 0x0000000500007c02 */ /* 0x008fce0008000f00 */
.L_x_162:
[----:B-1----:R1:W2:Y:S02]  /*bf90*/  SYNCS.PHASECHK.TRANS64.TRYWAIT P0, [R0+URZ], R3 ;  /* 0x00000003000075a7 */ /* 0x0022a400080011ff */
[----:B--2---:R-:W-:Y:S05]  /*bfa0*/  @!P0 NANOSLEEP.SYNCS 0x989680 ;  /* 0x009896800000895d */ /* 0x004fea0003900000 */
[----:B------:R-:W2:Y:S02]  /*bfb0*/  @!P0 SYNCS.PHASECHK.TRANS64 P0, [R0+URZ], R3 ;  /* 0x00000003000085a7 */ /* 0x000ea400080010ff */
[----:B--2---:R-:W-:Y:S05]  /*bfc0*/  @!P0 BRA `(.L_x_162) ;  /* 0xfffffffc00f08947 */ /* 0x004fea000383ffff */
[----:B------:R-:W-:Y:S05]  /*bfd0*/  BRA `(.L_x_163) ;  /* 0xffffff6400fc7947 */ /* 0x000fea000383ffff */
.L_x_47:
[----:B---3--:R-:W-:-:S07]  /*bfe0*/  MOV R0, UR5 ;  /* 0x0000000500007c02 */ /* 0x008fce0008000f00 */
.L_x_164:
[----:B-1----:R1:W2:Y:S02]  /*bff0*/  SYNCS.PHASECHK.TRANS64.TRYWAIT P0, [R0+URZ], R3 ;  /* 0x00000003000075a7 */ /* 0x0022a400080011ff */
[----:B--2---:R-:W-:Y:S05]  /*c000*/  @!P0 NANOSLEEP.SYNCS 0x989680 ;  /* 0x009896800000895d */ /* 0x004fea0003900000 */
[----:B------:R-:W2:Y:S02]  /*c010*/  @!P0 SYNCS.PHASECHK.TRANS64 P0, [R0+URZ], R3 ;  /* 0x00000003000085a7 */ /* 0x000ea400080010ff */
[----:B--2---:R-:W-:Y:S05]  /*c020*/  @!P0 BRA `(.L_x_164) ;  /* 0xfffffffc00f08947 */ /* 0x004fea000383ffff */
[----:B------:R-:W-:Y:S05]  /*c030*/  BRA `(.L_x_165) ;  /* 0xffffff6800087947 */ /* 0x000fea000383ffff */
.L_x_48:
[----:B---3--:R-:W-:-:S07]  /*c040*/  MOV R0, UR5 ;  /* 0x0000000500007c02 */ /* 0x008fce0008000f00 */
.L_x_166:
[----:B-1----:R1:W2:Y:S02]  /*c050*/  SYNCS.PHASECHK.TRANS64.TRYWAIT P0, [R0+URZ], R3 ;  /* 0x00000003000075a7 */ /* 0x0022a400080011ff */
[----:B--2---:R-:W-:Y:S05]  /*c060*/  @!P0 NANOSLEEP.SYNCS 0x989680 ;  /* 0x009896800000895d */ /* 0x004fea0003900000 */
[----:B------:R-:W2:Y:S02]  /*c070*/  @!P0 SYNCS.PHASECHK.TRANS64 P0, [R0+URZ], R3 ;  /* 0x00000003000085a7 */ /* 0x000ea400080010ff */
[----:B--2---:R-:W-:Y:S05]  /*c080*/  @!P0 BRA `(.L_x_166) ;  /* 0xfffffffc00f08947 */ /* 0x004fea000383ffff */
[----:B------:R-:W-:Y:S05]  /*c090*/  BRA `(.L_x_167) ;  /* 0xffffff6800147947 */ /* 0x000fea000383ffff */
.L_x_49:
[----:B---3--:R-:W-:-:S07]  /*c0a0*/  MOV R0, UR5 ;  /* 0x0000000500007c02 */ /* 0x008fce0008000f00 */
.L_x_168:
[----:B-1----:R1:W2:Y:S02]  /*c0b0*/  SYNCS.PHASECHK.TRANS64.TRYWAIT P0, [R0+URZ], R3 ;  /* 0x00000003000075a7 */ /* 0x0022a400080011ff */
[----:B--2---:R-:W-:Y:S05]  /*c0c0*/  @!P0 NANOSLEEP.SYNCS 0x989680 ;  /* 0x009896800000895d */ /* 0x004fea0003900000 */
[----:B------:R-:W2:Y:S02]  /*c0d0*/  @!P0 SYNCS.PHASECHK.TRANS64 P0, [R0+URZ], R3 ;  /* 0x00000003000085a7 */ /* 0x000ea400080010ff */
[----:B--2---:R-:W-:Y:S05]  /*c0e0*/  @!P0 BRA `(.L_x_168) ;  /* 0xfffffffc00f08947 */ /* 0x004fea000383ffff */
[----:B------:R-:W-:Y:S05]  /*c0f0*/  BRA `(.L_x_169) ;  /* 0xffffff6800207947 */ /* 0x000fea000383ffff */
.L_x_50:
[----:B---3--:R-:W-:-:S07]  /*c100*/  MOV R0, UR5 ;  /* 0x0000000500007c02 */ /* 0x008fce0008000f00 */
.L_x_170:
[----:B-1----:R1:W2:Y:S02]  /*c110*/  SYNCS.PHASECHK.TRANS64.TRYWAIT P0, [R0+URZ], R3 ;  /* 0x00000003000075a7 */ /* 0x0022a400080011ff */
[----:B--2---:R-:W-:Y:S05]  /*c120*/  @!P0 NANOSLEEP.SYNCS 0x989680 ;  /* 0x009896800000895d */ /* 0x004fea0003900000 */
[----:B------:R-:W2:Y:S02]  /*c130*/  @!P0 SYNCS.PHASECHK.TRANS64 P0, [R0+URZ], R3 ;  /* 0x00000003000085a7 */ /* 0x000ea400080010ff */
[----:B--2---:R-:W-:Y:S05]  /*c140*/  @!P0 BRA `(.L_x_170) ;  /* 0xfffffffc00f08947 */ /* 0x004fea000383ffff */
[----:B------:R-:W-:Y:S05]  /*c150*/  BRA `(.L_x_171) ;  /* 0xffffff68002c7947 */ /* 0x000fea000383ffff */
.L_x_51:
[----:B---3--:R-:W-:-:S07]  /*c160*/  MOV R0, UR5 ;  /* 0x0000000500007c02 */ /* 0x008fce0008000f00 */
.L_x_172:
[----:B-1----:R1:W2:Y:S02]  /*c170*/  SYNCS.PHASECHK.TRANS64.TRYWAIT P0, [R0+URZ], R3 ;  /* 0x00000003000075a7 */ /* 0x0022a400080011ff */
[----:B--2---:R-:W-:Y:S05]  /*c180*/  @!P0 NANOSLEEP.SYNCS 0x989680 ;  /* 0x009896800000895d */ /* 0x004fea0003900000 */
[----:B------:R-:W2:Y:S02]  /*c190*/  @!P0 SYNCS.PHASECHK.TRANS64 P0, [R0+URZ], R3 ;  /* 0x00000003000085a7 */ /* 0x000ea400080010ff */
[----:B--2---:R-:W-:Y:S05]  /*c1a0*/  @!P0 BRA `(.L_x_172) ;  /* 0xfffffffc00f08947 */ /* 0x004fea000383ffff */
[----:B------:R-:W-:Y:S05]  /*c1b0*/  BRA `(.L_x_173) ;  /* 0xffffff6800387947 */ /* 0x000fea000383ffff */
.L_x_52:
[----:B---3--:R-:W-:-:S07]  /*c1c0*/  MOV R0, UR5 ;  /* 0x0000000500007c02 */ /* 0x008fce0008000f00 */
.L_x_174:
[----:B-1----:R1:W2:Y:S02]  /*c1d0*/  SYNCS.PHASECHK.TRANS64.TRYWAIT P0, [R0+URZ], R3 ;  /* 0x00000003000075a7 */ /* 0x0022a400080011ff */
[----:B--2---:R-:W-:Y:S05]  /*c1e0*/  @!P0 NANOSLEEP.SYNCS 0x989680 ;  /* 0x009896800000895d */ /* 0x004fea0003900000 */
[----:B------:R-:W2:Y:S02]  /*c1f0*/  @!P0 SYNCS.PHASECHK.TRANS64 P0, [R0+URZ], R3 ;  /* 0x00000003000085a7 */ /* 0x000ea400080010ff */
[----:B--2---:R-:W-:Y:S05]  /*c200*/  @!P0 BRA `(.L_x_174) ;  /* 0xfffffffc00f08947 */ /* 0x004fea000383ffff */
[----:B------:R-:W-:Y:S05]  /*c210*/  BRA `(.L_x_175) ;  /* 0xffffff6800447947 */ /* 0x000fea000383ffff */
.L_x_53:
[----:B---3--:R-:W-:-:S07]  /*c220*/  MOV R0, UR5 ;  /* 0x0000000500007c02 */ /* 0x008fce0008000f00 */
.L_x_176:
[----:B-1----:R1:W2:Y:S02]  /*c230*/  SYNCS.PHASECHK.TRANS64.TRYWAIT P0, [R0+URZ], R3 ;  /* 0x00000003000075a7 */ /* 0x0022a400080011ff */
[----:B--2---:R-:W-:Y:S05]  /*c240*/  @!P0 NANOSLEEP.SYNCS 0x989680 ;  /* 0x009896800000895d */ /* 0x004fea0003900000 */
[----:B------:R-:W2:Y:S02]  /*c250*/  @!P0 SYNCS.PHASECHK.TRANS64 P0, [R0+URZ], R3 ;  /* 0x00000003000085a7 */ /* 0x000ea400080010ff */
[----:B--2---:R-:W-:Y:S05]  /*c260*/  @!P0 BRA `(.L_x_176) ;  /* 0xfffffffc00f08947 */ /* 0x004fea000383ffff */
[----:B------:R-:W-:Y:S05]  /*c270*/  BRA `(.L_x_177) ;  /* 0xffffff6800507947 */ /* 0x000fea000383ffff */
.L_x_56:
[----:B-1----:R1:W2:Y:S02]  /*c280*/  SYNCS.PHASECHK.TRANS64.TRYWAIT P0, [R0+URZ+0x140], R4 ;  /* 0x00014004000075a7 */ /* 0x0022a400080011ff */
[----:B--2---:R-:W-:Y:S05]  /*c290*/  @!P0 NANOSLEEP.SYNCS 0x989680 ;  /* 0x009896800000895d */ /* 0x004fea0003900000 */
[----:B------:R-:W2:Y:S02]  /*c2a0*/  @!P0 SYNCS.PHASECHK.TRANS64 P0, [R0+URZ+0x140], R4 ;  /* 0x00014004000085a7 */ /* 0x000ea400080010ff */
[----:B--2---:R-:W-:Y:S05]  /*c2b0*/  @!P0 BRA `(.L_x_56) ;  /* 0xfffffffc00f08947 */ /* 0x004fea000383ffff */
[----:B------:R-:W-:Y:S05]  /*c2c0*/  BRA `(.L_x_178) ;  /* 0xffffff6800b07947 */ /* 0x000fea000383ffff */
.L_x_57:
[----:B------:R-:W-:-:S07]  /*c2d0*/  MOV R0, UR5 ;  /* 0x0000000500007c02 */ /* 0x000fce0008000f00 */
.L_x_179:
[----:B-1----:R1:W2:Y:S02]  /*c2e0*/  SYNCS.PHASECHK.TRANS64.TRYWAIT P0, [R0+URZ+0x110], R5 ;  /* 0x00011005000075a7 */ /* 0x0022a400080011ff */
[----:B--2---:R-:W-:Y:S05]  /*c2f0*/  @!P0 NANOSLEEP.SYNCS 0x989680 ;  /* 0x009896800000895d */ /* 0x004fea0003900000 */
[----:B------:R-:W2:Y:S02]  /*c300*/  @!P0 SYNCS.PHASECHK.TRANS64 P0, [R0+URZ+0x110], R5 ;  /* 0x00011005000085a7 */ /* 0x000ea400080010ff */
[----:B--2---:R-:W-:Y:S05]  /*c310*/  @!P0 BRA `(.L_x_179) ;  /* 0xfffffffc00f08947 */ /* 0x004fea000383ffff */
[----:B------:R-:W-:Y:S05]  /*c320*/  BRA `(.L_x_180) ;  /* 0xffffff6800c07947 */ /* 0x000fea000383ffff */
.L_x_58:
[----:B-1----:R1:W2:Y:S02]  /*c330*/  SYNCS.PHASECHK.TRANS64.TRYWAIT P1, [R0+URZ+0x100], R4 ;  /* 0x00010004000075a7 */ /* 0x0022a400080211ff */
[----:B--2---:R-:W-:Y:S05]  /*c340*/  @!P1 NANOSLEEP.SYNCS 0x989680 ;  /* 0x009896800000995d */ /* 0x004fea0003900000 */
[----:B------:R-:W2:Y:S02]  /*c350*/  @!P1 SYNCS.PHASECHK.TRANS64 P1, [R0+URZ+0x100], R4 ;  /* 0x00010004000095a7 */ /* 0x000ea400080210ff */
[----:B--2---:R-:W-:Y:S05]  /*c360*/  @!P1 BRA `(.L_x_58) ;  /* 0xfffffffc00f09947 */ /* 0x004fea000383ffff */
[----:B------:R-:W-:Y:S05]  /*c370*/  BRA `(.L_x_181) ;  /* 0xffffff6800f07947 */ /* 0x000fea000383ffff */
.L_x_61:
[----:B------:R-:W-:-:S07]  /*c380*/  MOV R0, UR5 ;  /* 0x0000000500007c02 */ /* 0x000fce0008000f00 */
.L_x_182:
[----:B-1----:R1:W2:Y:S02]  /*c390*/  SYNCS.PHASECHK.TRANS64.TRYWAIT P0, [R0+URZ+0x110], R2 ;  /* 0x00011002000075a7 */ /* 0x0022a400080011ff */
[----:B--2---:R-:W-:Y:S05]  /*c3a0*/  @!P0 NANOSLEEP.SYNCS 0x989680 ;  /* 0x009896800000895d */ /* 0x004fea0003900000 */
[----:B------:R-:W2:Y:S02]  /*c3b0*/  @!P0 SYNCS.PHASECHK.TRANS64 P0, [R0+URZ+0x110], R2 ;  /* 0x00011002000085a7 */ /* 0x000ea400080010ff */
[----:B--2---:R-:W-:Y:S05]  /*c3c0*/  @!P0 BRA `(.L_x_182) ;  /* 0xfffffffc00f08947 */ /* 0x004fea000383ffff */
[----:B------:R-:W-:Y:S05]  /*c3d0*/  BRA `(.L_x_60) ;  /* 0xffffff6c00447947 */ /* 0x000fea000383ffff */
.L_x_70:
[----:B-1----:R-:W-:-:S04]  /*c3e0*/  MOV R4, UR6 ;  /* 0x0000000600047c02 */ /* 0x002fc80008000f00 */
[----:B------:R1:W2:Y:S03]  /*c3f0*/  SYNCS.PHASECHK.TRANS64.TRYWAIT P0, [R4+URZ+0x8], R5 ;  /* 0x00000805040075a7 */ /* 0x0002a600080011ff */
[----:B--2---:R-:W-:Y:S05]  /*c400*/  @!P0 NANOSLEEP.SYNCS 0x989680 ;  /* 0x009896800000895d */ /* 0x004fea0003900000 */
[----:B------:R-:W2:Y:S02]  /*c410*/  @!P0 SYNCS.PHASECHK.TRANS64 P0, [R4+URZ+0x8], R5 ;  /* 0x00000805040085a7 */ /* 0x000ea400080010ff */
[----:B--2---:R-:W-:Y:S05]  /*c420*/  @!P0 BRA `(.L_x_70) ;  /* 0xfffffffc00ec8947 */ /* 0x004fea000383ffff */
[----:B------:R-:W-:Y:S05]  /*c430*/  BRA `(.L_x_69) ;  /* 0xffffff6c00f87947 */ /* 0x000fea000383ffff */
.L_x_72:
[----:B------:R-:W-:Y:S01]  /*c440*/  BSSY B0, `(.L_x_183) ;  /* 0x0000006000007945 */ /* 0x000fe20003800000 */
[----:B------:R-:W-:-:S07]  /*c450*/  MOV R15, 0xffffffff ;  /* 0xffffffff000f7802 */ /* 0x000fce0000000f00 */
[----:B-1---5:R-:W-:Y:S05]  /*c460*/  WARPSYNC.COLLECTIVE R15, `(.L_x_184) ;  /* 0x000000000f0c7348 */ /* 0x022fea0003c00000 */
[----:B------:R-:W-:Y:S02]  /*c470*/  ELECT P6, UR79, PT ;  /* 0x00000000004f782f */ /* 0x000fe400038c0000 */
[----:B------:R-:W-:Y:S01]  /*c480*/  MOV R14, UR79 ;  /* 0x0000004f000e7c02 */ /* 0x000fe20008000f00 */
[----:B-1---5:R-:W-:Y:S10]  /*c490*/  ENDCOLLECTIVE ;  /* 0x000000000000791b */ /* 0x022ff40003800000 */
.L_x_184:
[----:B------:R-:W-:Y:S05]  /*c4a0*/  BSYNC B0 ;  /* 0x0000000000007941 */ /* 0x000fea0003800000 */
.L_x_183:
[----:B------:R-:W-:Y:S05]  /*c4b0*/  BRA `(.L_x_185) ;  /* 0xffffff7000287947 */ /* 0x000fea000383ffff */
.L_x_74:
[----:B-1----:R-:W-:-:S04]  /*c4c0*/  MOV R2, UR6 ;  /* 0x0000000600027c02 */ /* 0x002fc80008000f00 */
[----:B------:R1:W2:Y:S03]  /*c4d0*/  SYNCS.PHASECHK.TRANS64.TRYWAIT P0, [R2+URZ+0x8], R3 ;  /* 0x00000803020075a7 */ /* 0x0002a600080011ff */
[----:B--2---:R-:W-:Y:S05]  /*c4e0*/  @!P0 NANOSLEEP.SYNCS 0x989680 ;  /* 0x009896800000895d */ /* 0x004fea0003900000 */
[----:B------:R-:W2:Y:S02]  /*c4f0*/  @!P0 SYNCS.PHASECHK.TRANS64 P0, [R2+URZ+0x8], R3 ;  /* 0x00000803020085a7 */ /* 0x000ea400080010ff */
[----:B--2---:R-:W-:Y:S05]  /*c500*/  @!P0 BRA `(.L_x_74) ;  /* 0xfffffffc00ec8947 */ /* 0x004fea000383ffff */
[----:B------:R-:W-:Y:S05]  /*c510*/  BRA `(.L_x_73) ;  /* 0xffffff70002c7947 */ /* 0x000fea000383ffff */
.L_x_75:
[----:B-1----:R1:W2:Y:S02]  /*c520*/  SYNCS.PHASECHK.TRANS64.TRYWAIT P0, [R0+URZ+0x100], R4 ;  /* 0x00010004000075a7 */ /* 0x0022a400080011ff */
[----:B--2---:R-:W-:Y:S05]  /*c530*/  @!P0 NANOSLEEP.SYNCS 0x989680 ;  /* 0x009896800000895d */ /* 0x004fea0003900000 */
[----:B------:R-:W2:Y:S02]  /*c540*/  @!P0 SYNCS.PHASECHK.TRANS64 P0, [R0+URZ+0x100], R4 ;  /* 0x00010004000085a7 */ /* 0x000ea400080010ff */
[----:B--2---:R-:W-:Y:S05]  /*c550*/  @!P0 BRA `(.L_x_75) ;  /* 0xfffffffc00f08947 */ /* 0x004fea000383ffff */
[----:B------:R-:W-:Y:S05]  /*c560*/  BRA `(.L_x_186) ;  /* 0xffffff7400087947 */ /* 0x000fea000383ffff */
.L_x_77:
[----:B------:R-:W-:-:S07]  /*c570*/  MOV R0, UR10 ;  /* 0x0000000a00007c02 */ /* 0x000fce0008000f00 */
.L_x_187:
[----:B-1----:R1:W2:Y:S02]  /*c580*/  SYNCS.PHASECHK.TRANS64.TRYWAIT P0, [R0+URZ+0x130], R4 ;  /* 0x00013004000075a7 */ /* 0x0022a400080011ff */
[----:B--2---:R-:W-:Y:S05]  /*c590*/  @!P0 NANOSLEEP.SYNCS 0x989680 ;  /* 0x009896800000895d */ /* 0x004fea0003900000 */
[----:B------:R-:W2:Y:S02]  /*c5a0*/  @!P0 SYNCS.PHASECHK.TRANS64 P0, [R0+URZ+0x130], R4 ;  /* 0x00013004000085a7 */ /* 0x000ea400080010ff */
[----:B--2---:R-:W-:Y:S05]  /*c5b0*/  @!P0 BRA `(.L_x_187) ;  /* 0xfffffffc00f08947 */ /* 0x004fea000383ffff */
[----:B------:R-:W-:Y:S05]  /*c5c0*/  BRA `(.L_x_188) ;  /* 0xffffff7400547947 */ /* 0x000fea000383ffff */
.L_x_80:
[----:B------:R-:W-:Y:S07]  /*c5d0*/  MOV R0, UR9 ;  /* 0x0000000900007c02 */ /* 0x000fee0008000f00 */
.L_x_189:
[----:B-1----:R1:W2:Y:S02]  /*c5e0*/  SYNCS.PHASECHK.TRANS64.TRYWAIT P0, [R0+URZ], R4 ;  /* 0x00000004000075a7 */ /* 0x0022a400080011ff */
[----:B--2---:R-:W-:Y:S05]  /*c5f0*/  @!P0 NANOSLEEP.SYNCS 0x989680 ;  /* 0x009896800000895d */ /* 0x004fea0003900000 */
[----:B------:R-:W2:Y:S02]  /*c600*/  @!P0 SYNCS.PHASECHK.TRANS64 P0, [R0+URZ], R4 ;  /* 0x00000004000085a7 */ /* 0x000ea400080010ff */
[----:B--2---:R-:W-:Y:S05]  /*c610*/  @!P0 BRA `(.L_x_189) ;  /* 0xfffffffc00f08947 */ /* 0x004fea000383ffff */
[----:B------:R-:W-:Y:S05]  /*c620*/  BRA `(.L_x_79) ;  /* 0xffffff7400687947 */ /* 0x000fea000383ffff */
.L_x_84:
[----:B-1----:R-:W-:-:S07]  /*c630*/  MOV R0, UR5 ;  /* 0x0000000500007c02 */ /* 0x002fce0008000f00 */
.L_x_190:
[----:B-1----:R1:W2:Y:S02]  /*c640*/  SYNCS.PHASECHK.TRANS64.TRYWAIT P0, [R0+URZ], R2 ;  /* 0x00000002000075a7 */ /* 0x0022a400080011ff */
[----:B--2---:R-:W-:Y:S05]  /*c650*/  @!P0 NANOSLEEP.SYNCS 0x989680 ;  /* 0x009896800000895d */ /* 0x004fea0003900000 */
[----:B------:R-:W2:Y:S02]  /*c660*/  @!P0 SYNCS.PHASECHK.TRANS64 P0, [R0+URZ], R2 ;  /* 0x00000002000085a7 */ /* 0x000ea400080010ff */
[----:B--2---:R-:W-:Y:S05]  /*c670*/  @!P0 BRA `(.L_x_190) ;  /* 0xfffffffc00f08947 */ /* 0x004fea000383ffff */
[----:B------:R-:W-:Y:S05]  /*c680*/  BRA `(.L_x_191) ;  /* 0xffffff7800347947 */ /* 0x000fea000383ffff */
.L_x_87:
[----:B------:R-:W-:-:S07]  /*c690*/  MOV R0, UR8 ;  /* 0x0000000800007c02 */ /* 0x000fce0008000f00 */
.L_x_192:
[----:B-1----:R1:W2:Y:S02]  /*c6a0*/  SYNCS.PHASECHK.TRANS64.TRYWAIT P1, [R0+URZ+0x160], R2 ;  /* 0x00016002000075a7 */ /* 0x0022a400080211ff */
[----:B--2---:R-:W-:Y:S05]  /*c6b0*/  @!P1 NANOSLEEP.SYNCS 0x989680 ;  /* 0x009896800000995d */ /* 0x004fea0003900000 */
[----:B------:R-:W2:Y:S02]  /*c6c0*/  @!P1 SYNCS.PHASECHK.TRANS64 P1, [R0+URZ+0x160], R2 ;  /* 0x00016002000095a7 */ /* 0x000ea400080210ff */
[----:B--2---:R-:W-:Y:S05]  /*c6d0*/  @!P1 BRA `(.L_x_192) ;  /* 0xfffffffc00f09947 */ /* 0x004fea000383ffff */
[----:B------:R-:W-:Y:S05]  /*c6e0*/  BRA `(.L_x_193) ;  /* 0xffffff7800807947 */ /* 0x000fea000383ffff */
.L_x_92:
[----:B--2---:R2:W4:Y:S02]  /*c6f0*/  SYNCS.PHASECHK.TRANS64.TRYWAIT P0, [R0+URZ+0x100], R2 ;  /* 0x00010002000075a7 */ /* 0x00452400080011ff */
[----:B----4-:R-:W-:Y:S05]  /*c700*/  @!P0 NANOSLEEP.SYNCS 0x989680 ;  /* 0x009896800000895d */ /* 0x010fea0003900000 */
[----:B------:R-:W4:Y:S02]  /*c710*/  @!P0 SYNCS.PHASECHK.TRANS64 P0, [R0+URZ+0x100], R2 ;  /* 0x00010002000085a7 */ /* 0x000f2400080010ff */
[----:B----4-:R-:W-:Y:S05]  /*c720*/  @!P0 BRA `(.L_x_92) ;  /* 0xfffffffc00f08947 */ /* 0x010fea000383ffff */
[----:B------:R-:W-:Y:S05]  /*c730*/  BRA `(.L_x_194) ;  /* 0xffffff7c00947947 */ /* 0x000fea000383ffff */
.L_x_95:
[----:B------:R-:W-:Y:S07]  /*c740*/  MOV R0, UR6 ;  /* 0x0000000600007c02 */ /* 0x000fee0008000f00 */
.L_x_195:
[----:B--2---:R2:W4:Y:S02]  /*c750*/  SYNCS.PHASECHK.TRANS64.TRYWAIT P0, [R0+URZ+0xf8], R2 ;  /* 0x0000f802000075a7 */ /* 0x00452400080011ff */
[----:B----4-:R-:W-:Y:S05]  /*c760*/  @!P0 NANOSLEEP.SYNCS 0x989680 ;  /* 0x009896800000895d */ /* 0x010fea0003900000 */
[----:B------:R-:W4:Y:S02]  /*c770*/  @!P0 SYNCS.PHASECHK.TRANS64 P0, [R0+URZ+0xf8], R2 ;  /* 0x0000f802000085a7 */ /* 0x000f2400080010ff */
[----:B----4-:R-:W-:Y:S05]  /*c780*/  @!P0 BRA `(.L_x_195) ;  /* 0xfffffffc00f08947 */ /* 0x010fea000383ffff */
[----:B------:R-:W-:Y:S05]  /*c790*/  BRA `(.L_x_94) ;  /* 0xffffff8000747947 */ /* 0x000fea000383ffff */
.L_x_98:
[----:B------:R-:W-:Y:S07]  /*c7a0*/  MOV R0, UR6 ;  /* 0x0000000600007c02 */ /* 0x000fee0008000f00 */
.L_x_196:
[----:B-1----:R1:W2:Y:S02]  /*c7b0*/  SYNCS.PHASECHK.TRANS64.TRYWAIT P0, [R0+URZ+0xd0], R14 ;  /* 0x0000d00e000075a7 */ /* 0x0022a400080011ff */
[----:B--2---:R-:W-:Y:S05]  /*c7c0*/  @!P0 NANOSLEEP.SYNCS 0x989680 ;  /* 0x009896800000895d */ /* 0x004fea0003900000 */
[----:B------:R-:W2:Y:S02]  /*c7d0*/  @!P0 SYNCS.PHASECHK.TRANS64 P0, [R0+URZ+0xd0], R14 ;  /* 0x0000d00e000085a7 */ /* 0x000ea400080010ff */
[----:B--2---:R-:W-:Y:S05]  /*c7e0*/  @!P0 BRA `(.L_x_196) ;  /* 0xfffffffc00f08947 */ /* 0x004fea000383ffff */
[----:B------:R-:W-:Y:S05]  /*c7f0*/  BRA `(.L_x_197) ;  /* 0xffffff8000ec7947 */ /* 0x000fea000383ffff */
.L_x_99:
[----:B------:R-:W-:Y:S07]  /*c800*/  MOV R0, UR6 ;  /* 0x0000000600007c02 */ /* 0x000fee0008000f00 */
.L_x_198:
[----:B-1----:R1:W2:Y:S02]  /*c810*/  SYNCS.PHASECHK.TRANS64.TRYWAIT P0, [R0+URZ+0xd8], R14 ;  /* 0x0000d80e000075a7 */ /* 0x0022a400080011ff */
[----:B--2---:R-:W-:Y:S05]  /*c820*/  @!P0 NANOSLEEP.SYNCS 0x989680 ;  /* 0x009896800000895d */ /* 0x004fea0003900000 */
[----:B------:R-:W2:Y:S02]  /*c830*/  @!P0 SYNCS.PHASECHK.TRANS64 P0, [R0+URZ+0xd8], R14 ;  /* 0x0000d80e000085a7 */ /* 0x000ea400080010ff */
[----:B--2---:R-:W-:Y:S05]  /*c840*/  @!P0 BRA `(.L_x_198) ;  /* 0xfffffffc00f08947 */ /* 0x004fea000383ffff */
[----:B------:R-:W-:Y:S05]  /*c850*/  BRA `(.L_x_199) ;  /* 0xffffff8400247947 */ /* 0x000fea000383ffff */
.L_x_100:
[----:B------:R-:W-:Y:S07]  /*c860*/  MOV R0, UR6 ;  /* 0x0000000600007c02 */ /* 0x000fee0008000f00 */
.L_x_200:
[----:B-1----:R1:W2:Y:S02]  /*c870*/  SYNCS.PHASECHK.TRANS64.TRYWAIT P0, [R0+URZ+0xe0], R14 ;  /* 0x0000e00e000075a7 */ /* 0x0022a400080011ff */
[----:B--2---:R-:W-:Y:S05]  /*c880*/  @!P0 NANOSLEEP.SYNCS 0x989680 ;  /* 0x009896800000895d */ /* 0x004fea0003900000 */
[----:B------:R-:W2:Y:S02]  /*c890*/  @!P0 SYNCS.PHASECHK.TRANS64 P0, [R0+URZ+0xe0], R14 ;  /* 0x0000e00e000085a7 */ /* 0x000ea400080010ff */
[----:B--2---:R-:W-:Y:S05]  /*c8a0*/  @!P0 BRA `(.L_x_200) ;  /* 0xfffffffc00f08947 */ /* 0x004fea000383ffff */
[----:B------:R-:W-:Y:S05]  /*c8b0*/  BRA `(.L_x_201) ;  /* 0xffffff8400687947 */ /* 0x000fea000383ffff */
.L_x_101:
[----:B------:R-:W-:Y:S07]  /*c8c0*/  MOV R0, UR6 ;  /* 0x0000000600007c02 */ /* 0x000fee0008000f00 */
.L_x_202:
[----:B-1----:R1:W2:Y:S02]  /*c8d0*/  SYNCS.PHASECHK.TRANS64.TRYWAIT P0, [R0+URZ+0xe8], R14 ;  /* 0x0000e80e000075a7 */ /* 0x0022a400080011ff */
[----:B--2---:R-:W-:Y:S05]  /*c8e0*/  @!P0 NANOSLEEP.SYNCS 0x989680 ;  /* 0x009896800000895d */ /* 0x004fea0003900000 */
[----:B------:R-:W2:Y:S02]  /*c8f0*/  @!P0 SYNCS.PHASECHK.TRANS64 P0, [R0+URZ+0xe8], R14 ;  /* 0x0000e80e000085a7 */ /* 0x000ea400080010ff */
[----:B--2---:R-:W-:Y:S05]  /*c900*/  @!P0 BRA `(.L_x_202) ;  /* 0xfffffffc00f08947 */ /* 0x004fea000383ffff */
[----:B------:R-:W-:Y:S05]  /*c910*/  BRA `(.L_x_203) ;  /* 0xffffff8400ec7947 */ /* 0x000fea000383ffff */
.L_x_103:
[----:B------:R-:W-:-:S07]  /*c920*/  MOV R0, UR6 ;  /* 0x0000000600007c02 */ /* 0x000fce0008000f00 */
.L_x_204:
[----:B-1----:R1:W4:Y:S02]  /*c930*/  SYNCS.PHASECHK.TRANS64.TRYWAIT P0, [R0+URZ+0xd0], R2 ;  /* 0x0000d002000075a7 */ /* 0x00232400080011ff */
[----:B----4-:R-:W-:Y:S05]  /*c940*/  @!P0 NANOSLEEP.SYNCS 0x989680 ;  /* 0x009896800000895d */ /* 0x010fea0003900000 */
[----:B------:R-:W4:Y:S02]  /*c950*/  @!P0 SYNCS.PHASECHK.TRANS64 P0, [R0+URZ+0xd0], R2 ;  /* 0x0000d002000085a7 */ /* 0x000f2400080010ff */
[----:B----4-:R-:W-:Y:S05]  /*c960*/  @!P0 BRA `(.L_x_204) ;  /* 0xfffffffc00f08947 */ /* 0x010fea000383ffff */
[----:B------:R-:W-:Y:S05]  /*c970*/  BRA `(.L_x_205) ;  /* 0xffffff88005c7947 */ /* 0x000fea000383ffff */
.L_x_104:
[----:B-1----:R-:W-:-:S07]  /*c980*/  MOV R0, UR6 ;  /* 0x0000000600007c02 */ /* 0x002fce0008000f00 */
.L_x_206:
[----:B-1----:R1:W4:Y:S02]  /*c990*/  SYNCS.PHASECHK.TRANS64.TRYWAIT P0, [R0+URZ+0xd8], R2 ;  /* 0x0000d802000075a7 */ /* 0x00232400080011ff */
[----:B----4-:R-:W-:Y:S05]  /*c9a0*/  @!P0 NANOSLEEP.SYNCS 0x989680 ;  /* 0x009896800000895d */ /* 0x010fea0003900000 */
[----:B------:R-:W4:Y:S02]  /*c9b0*/  @!P0 SYNCS.PHASECHK.TRANS64 P0, [R0+URZ+0xd8], R2 ;  /* 0x0000d802000085a7 */ /* 0x000f2400080010ff */
[----:B----4-:R-:W-:Y:S05]  /*c9c0*/  @!P0 BRA `(.L_x_206) ;  /* 0xfffffffc00f08947 */ /* 0x010fea000383ffff */
[----:B------:R-:W-:Y:S05]  /*c9d0*/  BRA `(.L_x_207) ;  /* 0xffffff88004c7947 */ /* 0x000fea000383ffff */
.L_x_105:
[----:B-1----:R-:W-:-:S07]  /*c9e0*/  MOV R0, UR6 ;  /* 0x0000000600007c02 */ /* 0x002fce0008000f00 */
.L_x_208:
[----:B-1----:R1:W4:Y:S02]  /*c9f0*/  SYNCS.PHASECHK.TRANS64.TRYWAIT P0, [R0+URZ+0xe0], R2 ;  /* 0x0000e002000075a7 */ /* 0x00232400080011ff */
[----:B----4-:R-:W-:Y:S05]  /*ca00*/  @!P0 NANOSLEEP.SYNCS 0x989680 ;  /* 0x009896800000895d */ /* 0x010fea0003900000 */
[----:B------:R-:W4:Y:S02]  /*ca10*/  @!P0 SYNCS.PHASECHK.TRANS64 P0, [R0+URZ+0xe0], R2 ;  /* 0x0000e002000085a7 */ /* 0x000f2400080010ff */
[----:B----4-:R-:W-:Y:S05]  /*ca20*/  @!P0 BRA `(.L_x_208) ;  /* 0xfffffffc00f08947 */ /* 0x010fea000383ffff */
[----:B------:R-:W-:Y:S05]  /*ca30*/  BRA `(.L_x_209) ;  /* 0xffffff88003c7947 */ /* 0x000fea000383ffff */
.L_x_107:
[----:B--2---:R2:W4:Y:S02]  /*ca40*/  SYNCS.PHASECHK.TRANS64.TRYWAIT P0, [R0+URZ+0x100], R2 ;  /* 0x00010002000075a7 */ /* 0x00452400080011ff */
[----:B----4-:R-:W-:Y:S05]  /*ca50*/  @!P0 NANOSLEEP.SYNCS 0x989680 ;  /* 0x009896800000895d */ /* 0x010fea0003900000 */
[----:B------:R-:W4:Y:S02]  /*ca60*/  @!P0 SYNCS.PHASECHK.TRANS64 P0, [R0+URZ+0x100], R2 ;  /* 0x00010002000085a7 */ /* 0x000f2400080010ff */
[----:B----4-:R-:W-:Y:S05]  /*ca70*/  @!P0 BRA `(.L_x_107) ;  /* 0xfffffffc00f08947 */ /* 0x010fea000383ffff */
[----:B------:R-:W-:Y:S05]  /*ca80*/  BRA `(.L_x_210) ;  /* 0xffffff8c00187947 */ /* 0x000fea000383ffff */
.L_x_120:
[----:B-1----:R1:W3:Y:S02]  /*ca90*/  SYNCS.PHASECHK.TRANS64.TRYWAIT P1, [R0+URZ+0xb0], R3 ;  /* 0x0000b003000075a7 */ /* 0x0022e400080211ff */
[----:B---3--:R-:W-:Y:S05]  /*caa0*/  @!P1 NANOSLEEP.SYNCS 0x989680 ;  /* 0x009896800000995d */ /* 0x008fea0003900000 */
[----:B------:R-:W3:Y:S02]  /*cab0*/  @!P1 SYNCS.PHASECHK.TRANS64 P1, [R0+URZ+0xb0], R3 ;  /* 0x0000b003000095a7 */ /* 0x000ee400080210ff */
[----:B---3--:R-:W-:Y:S05]  /*cac0*/  @!P1 BRA `(.L_x_120) ;  /* 0xfffffffc00f09947 */ /* 0x008fea000383ffff */
[----:B------:R-:W-:Y:S05]  /*cad0*/  BRA `(.L_x_119) ;  /* 0xffffff9800b87947 */ /* 0x000fea000383ffff */
.L_x_122:
[----:B--2---:R2:W3:Y:S02]  /*cae0*/  SYNCS.PHASECHK.TRANS64.TRYWAIT P0, [R192+URZ+0x120], R4 ;  /* 0x00012004c00075a7 */ /* 0x0044e400080011ff */
[----:B---3--:R-:W-:Y:S05]  /*caf0*/  @!P0 NANOSLEEP.SYNCS 0x989680 ;  /* 0x009896800000895d */ /* 0x008fea0003900000 */
[----:B------:R-:W3:Y:S02]  /*cb00*/  @!P0 SYNCS.PHASECHK.TRANS64 P0, [R192+URZ+0x120], R4 ;  /* 0x00012004c00085a7 */ /* 0x000ee400080010ff */
[----:B---3--:R-:W-:Y:S05]  /*cb10*/  @!P0 BRA `(.L_x_122) ;  /* 0xfffffffc00f08947 */ /* 0x008fea000383ffff */
[----:B------:R-:W-:Y:S05]  /*cb20*/  BRA `(.L_x_121) ;  /* 0xffffff9c00147947 */ /* 0x000fea000383ffff */
.L_x_131:
[----:B--2---:R2:W3:Y:S02]  /*cb30*/  SYNCS.PHASECHK.TRANS64.TRYWAIT P0, [R0+URZ+0xb0], R4 ;  /* 0x0000b004000075a7 */ /* 0x0044e400080011ff */
[----:B---3--:R-:W-:Y:S05]  /*cb40*/  @!P0 NANOSLEEP.SYNCS 0x989680 ;  /* 0x009896800000895d */ /* 0x008fea0003900000 */
[----:B------:R-:W3:Y:S02]  /*cb50*/  @!P0 SYNCS.PHASECHK.TRANS64 P0, [R0+URZ+0xb0], R4 ;  /* 0x0000b004000085a7 */ /* 0x000ee400080010ff */
[----:B---3--:R-:W-:Y:S05]  /*cb60*/  @!P0 BRA `(.L_x_131) ;  /* 0xfffffffc00f08947 */ /* 0x008fea000383ffff */
[----:B------:R-:W-:Y:S05]  /*cb70*/  BRA `(.L_x_130) ;  /* 0xffffffb000207947 */ /* 0x000fea000383ffff */
.L_x_140:
[----:B--2---:R2:W3:Y:S02]  /*cb80*/  SYNCS.PHASECHK.TRANS64.TRYWAIT P0, [R0+URZ+0xb0], R7 ;  /* 0x0000b007000075a7 */ /* 0x0044e400080011ff */
[----:B---3--:R-:W-:Y:S05]  /*cb90*/  @!P0 NANOSLEEP.SYNCS 0x989680 ;  /* 0x009896800000895d */ /* 0x008fea0003900000 */
[----:B------:R-:W3:Y:S02]  /*cba0*/  @!P0 SYNCS.PHASECHK.TRANS64 P0, [R0+URZ+0xb0], R7 ;  /* 0x0000b007000085a7 */ /* 0x000ee400080010ff */
[----:B---3--:R-:W-:Y:S05]  /*cbb0*/  @!P0 BRA `(.L_x_140) ;  /* 0xfffffffc00f08947 */ /* 0x008fea000383ffff */
[----:B------:R-:W-:Y:S05]  /*cbc0*/  BRA `(.L_x_139) ;  /* 0xffffffc4007c7947 */ /* 0x000fea000383ffff */
.L_x_149:
[----:B--2---:R2:W3:Y:S02]  /*cbd0*/  SYNCS.PHASECHK.TRANS64.TRYWAIT P0, [R0+URZ+0xb0], R4 ;  /* 0x0000b004000075a7 */ /* 0x0044e400080011ff */
[----:B---3--:R-:W-:Y:S05]  /*cbe0*/  @!P0 NANOSLEEP.SYNCS 0x989680 ;  /* 0x009896800000895d */ /* 0x008fea0003900000 */
[----:B------:R-:W3:Y:S02]  /*cbf0*/  @!P0 SYNCS.PHASECHK.TRANS64 P0, [R0+URZ+0xb0], R4 ;  /* 0x0000b004000085a7 */ /* 0x000ee400080010ff */
[----:B---3--:R-:W-:Y:S05]  /*cc00*/  @!P0 BRA `(.L_x_149) ;  /* 0xfffffffc00f08947 */ /* 0x008fea000383ffff */
[----:B------:R-:W-:Y:S05]  /*cc10*/  BRA `(.L_x_148) ;  /* 0xffffffd800e47947 */ /* 0x000fea000383ffff */
        .weak           $__internal_0_$__cuda_sm10x_tcgen05_guardrail_trap_col_being_dealloced_not_returned_by_alloc
        .type           $__internal_0_$__cuda_sm10x_tcgen05_guardrail_trap_col_being_dealloced_not_returned_by_alloc,@function
        .size           $__internal_0_$__cuda_sm10x_tcgen05_guardrail_trap_col_being_dealloced_not_returned_by_alloc,($__internal_1_$__cuda_sm10x_tcgen05_guardrail_trap_phase_invalid_during_alloc - $__internal_0_$__cuda_sm10x_tcgen05_guardrail_trap_col_being_dealloced_not_returned_by_alloc)
$__internal_0_$__cuda_sm10x_tcgen05_guardrail_trap_col_being_dealloced_not_returned_by_alloc:
[----:B------:R-:W-:Y:S05]  /*cc20*/  BPT.TRAP 0x1 ;  /* 0x000000040000795c */ /* 0x000fea0000300000 */
[----:B------:R-:W-:-:S04]  /*cc30*/  HFMA2 R3, -RZ, RZ, 0, 0 ;  /* 0x00000000ff037431 */ /* 0x000fc800000001ff */
[----:B------:R-:W-:Y:S05]  /*cc40*/  RET.REL.NODEC R2 `(_ZN7cutlass13device_kernelINS_4gemm6kernel13GemmUniversalIN4cute5tupleIJiiiiEEENS1_10collective13CollectiveMmaINS1_35MainloopSm100TmaUmmaWarpSpecializedILi11ELi2ELi2ENS5_IJNS4_1CILi2EEENSA_ILi1EEESC_EEEEENS5_IJNSA_ILi256EEESF_NSA_ILi64EEEEEENS_12float_e4m3_tENS5_IJlSC_lEEESI_SJ_NS4_8TiledMMAINS4_8MMA_AtomIJNS4_10MMA_TraitsINS4_25SM100_MMA_F8F6F4_2x1SM_SSEJSI_SI_fSF_SF_NS4_17integral_constantINS4_4UMMA5MajorELSQ_0EEESR_NSO_INSP_7ScaleInELSS_0EEEST_EEEEEENS4_6LayoutINS5_IJSC_SC_SC_EEENS5_IJNSA_ILi0EEESY_SY_EEEEENS5_IJNS4_10UnderscoreES11_S11_EEEEENS4_18SM100_TMA_2SM_LOADENS4_14ComposedLayoutINS4_7SwizzleILi2ELi4ELi3EEENS4_18smem_ptr_flag_bitsILi8EEENSW_INS5_IJNSA_ILi8EEESG_EEENS5_IJSG_SC_EEEEEEEvNS4_8identityES14_S1E_vS1F_EENS_8epilogue10collective18CollectiveEpilogueINS1H_23Sm100TmaWarpSpecializedILi4ELi2ELi64ELb0ELb0EEEJNS5_IJNSA_ILi128EEESF_SG_EEENS5_IJNSW_IS1M_SC_EENSW_ISG_SC_EEEEESI_SJ_SI_SJ_NS1H_6fusion15FusionCallbacksIS1L_NS1R_23LinCombPerRowBiasEltActINS1H_6thread4ReLuESI_fSI_SI_fLi16ELNS_15FloatRoundStyleE2EEES1N_S1Q_JEEENS4_5SM1004TMEM4LOAD26SM100_TMEM_LOAD_32dp32b64xENS4_13SM90_TMA_LOADES1E_NS4_39AutoVectorizingCopyWithAssumedAlignmentILi128EEENS4_14SM90_TMA_STOREES1E_S25_S25_EEEvvEEEEvNT_6ParamsE) ;  /* 0xffffff3002ec7950 */ /* 0x000fea0003c3ffff */
        .weak           $__internal_1_$__cuda_sm10x_tcgen05_guardrail_trap_phase_invalid_during_alloc
        .type           $__internal_1_$__cuda_sm10x_tcgen05_guardrail_trap_phase_invalid_during_alloc,@function
        .size           $__internal_1_$__cuda_sm10x_tcgen05_guardrail_trap_phase_invalid_during_alloc,($__internal_2_$__cuda_sm10x_tcgen05_guardrail_trap_unallocated_columns_being_dealloced - $__internal_1_$__cuda_sm10x_tcgen05_guardrail_trap_phase_invalid_during_alloc)
$__internal_1_$__cuda_sm10x_tcgen05_guardrail_trap_phase_invalid_during_alloc:
[----:B------:R-:W-:Y:S05]  /*cc50*/  BPT.TRAP 0x1 ;  /* 0x000000040000795c */ /* 0x000fea0000300000 */
[----:B------:R-:W-:-:S04]  /*cc60*/  MOV R3, 0x0 ;  /* 0x0000000000037802 */ /* 0x000fc80000000f00 */
[----:B------:R-:W-:Y:S05]  /*cc70*/  RET.REL.NODEC R2 `(_ZN7cutlass13device_kernelINS_4gemm6kernel13GemmUniversalIN4cute5tupleIJiiiiEEENS1_10collective13CollectiveMmaINS1_35MainloopSm100TmaUmmaWarpSpecializedILi11ELi2ELi2ENS5_IJNS4_1CILi2EEENSA_ILi1EEESC_EEEEENS5_IJNSA_ILi256EEESF_NSA_ILi64EEEEEENS_12float_e4m3_tENS5_IJlSC_lEEESI_SJ_NS4_8TiledMMAINS4_8MMA_AtomIJNS4_10MMA_TraitsINS4_25SM100_MMA_F8F6F4_2x1SM_SSEJSI_SI_fSF_SF_NS4_17integral_constantINS4_4UMMA5MajorELSQ_0EEESR_NSO_INSP_7ScaleInELSS_0EEEST_EEEEEENS4_6LayoutINS5_IJSC_SC_SC_EEENS5_IJNSA_ILi0EEESY_SY_EEEEENS5_IJNS4_10UnderscoreES11_S11_EEEEENS4_18SM100_TMA_2SM_LOADENS4_14ComposedLayoutINS4_7SwizzleILi2ELi4ELi3EEENS4_18smem_ptr_flag_bitsILi8EEENSW_INS5_IJNSA_ILi8EEESG_EEENS5_IJSG_SC_EEEEEEEvNS4_8identityES14_S1E_vS1F_EENS_8epilogue10collective18CollectiveEpilogueINS1H_23Sm100TmaWarpSpecializedILi4ELi2ELi64ELb0ELb0EEEJNS5_IJNSA_ILi128EEESF_SG_EEENS5_IJNSW_IS1M_SC_EENSW_ISG_SC_EEEEESI_SJ_SI_SJ_NS1H_6fusion15FusionCallbacksIS1L_NS1R_23LinCombPerRowBiasEltActINS1H_6thread4ReLuESI_fSI_SI_fLi16ELNS_15FloatRoundStyleE2EEES1N_S1Q_JEEENS4_5SM1004TMEM4LOAD26SM100_TMEM_LOAD_32dp32b64xENS4_13SM90_TMA_LOADES1E_NS4_39AutoVectorizingCopyWithAssumedAlignmentILi128EEENS4_14SM90_TMA_STOREES1E_S25_S25_EEEvvEEEEvNT_6ParamsE) ;  /* 0xffffff3002e07950 */ /* 0x000fea0003c3ffff */
        .weak           $__internal_2_$__cuda_sm10x_tcgen05_guardrail_trap_unallocated_columns_being_dealloced
        .type           $__internal_2_$__cuda_sm10x_tcgen05_guardrail_trap_unallocated_columns_being_dealloced,@function
        .size           $__internal_2_$__cuda_sm10x_tcgen05_guardrail_trap_unallocated_columns_being_dealloced,(.L_x_212 - $__internal_2_$__cuda_sm10x_tcgen05_guardrail_trap_unallocated_columns_being_dealloced)
$__internal_2_$__cuda_sm10x_tcgen05_guardrail_trap_unallocated_columns_being_dealloced:
[----:B------:R-:W-:Y:S05]  /*cc80*/  BPT.TRAP 0x1 ;  /* 0x000000040000795c */ /* 0x000fea0000300000 */
[----:B------:R-:W-:-:S04]  /*cc90*/  HFMA2 R3, -RZ, RZ, 0, 0 ;  /* 0x00000000ff037431 */ /* 0x000fc800000001ff */
[----:B------:R-:W-:Y:S05]  /*cca0*/  RET.REL.NODEC R2 `(_ZN7cutlass13device_kernelINS_4gemm6kernel13GemmUniversalIN4cute5tupleIJiiiiEEENS1_10collective13CollectiveMmaINS1_35MainloopSm100TmaUmmaWarpSpecializedILi11ELi2ELi2ENS5_IJNS4_1CILi2EEENSA_ILi1EEESC_EEEEENS5_IJNSA_ILi256EEESF_NSA_ILi64EEEEEENS_12float_e4m3_tENS5_IJlSC_lEEESI_SJ_NS4_8TiledMMAINS4_8MMA_AtomIJNS4_10MMA_TraitsINS4_25SM100_MMA_F8F6F4_2x1SM_SSEJSI_SI_fSF_SF_NS4_17integral_constantINS4_4UMMA5MajorELSQ_0EEESR_NSO_INSP_7ScaleInELSS_0EEEST_EEEEEENS4_6LayoutINS5_IJSC_SC_SC_EEENS5_IJNSA_ILi0EEESY_SY_EEEEENS5_IJNS4_10UnderscoreES11_S11_EEEEENS4_18SM100_TMA_2SM_LOADENS4_14ComposedLayoutINS4_7SwizzleILi2ELi4ELi3EEENS4_18smem_ptr_flag_bitsILi8EEENSW_INS5_IJNSA_ILi8EEESG_EEENS5_IJSG_SC_EEEEEEEvNS4_8identityES14_S1E_vS1F_EENS_8epilogue10collective18CollectiveEpilogueINS1H_23Sm100TmaWarpSpecializedILi4ELi2ELi64ELb0ELb0EEEJNS5_IJNSA_ILi128EEESF_SG_EEENS5_IJNSW_IS1M_SC_EENSW_ISG_SC_EEEEESI_SJ_SI_SJ_NS1H_6fusion15FusionCallbacksIS1L_NS1R_23LinCombPerRowBiasEltActINS1H_6thread4ReLuESI_fSI_SI_fLi16ELNS_15FloatRoundStyleE2EEES1N_S1Q_JEEENS4_5SM1004TMEM4LOAD26SM100_TMEM_LOAD_32dp32b64xENS4_13SM90_TMA_LOADES1E_NS4_39AutoVectorizingCopyWithAssumedAlignmentILi128EEENS4_14SM90_TMA_STOREES1E_S25_S25_EEEvvEEEEvNT_6ParamsE) ;  /* 0xffffff3002d47950 */ /* 0x000fea0003c3ffff */
.L_x_211:
[----:B------:R-:W-:-:S00]  /*ccb0*/  BRA `(.L_x_211) ;  /* 0xfffffffc00fc7947 */ /* 0x000fc0000383ffff */
[----:B------:R-:W-:-:S00]  /*ccc0*/  NOP ;  /* 0x0000000000007918 */ /* 0x000fc00000000000 */
        /* <DEDUP_REMOVED lines=11> */
.L_x_212:


//--------------------- .nv.global.init           --------------------------
	.section	.nv.global.init,"aw",@progbits
.nv.global.init:
	.type		$str$27,@object
	.size		$str$27,($str$28 - $str$27)
$str$27:
        /*0000*/ 	.byte	0x28, 0x61, 0x64, 0x64, 0x72, 0x65, 0x73, 0x73, 0x20, 0x26, 0x20, 0x6d, 0x61, 0x73, 0x6b, 0x29
        /*0010*/ 	.byte	0x20, 0x3d, 0x3d, 0x20, 0x30, 0x00
	.type		$str$28,@object
	.size		$str$28,($str$26 - $str$28)
$str$28:
        /*0016*/ 	.byte	0x2f, 0x74, 0x6d, 0x70, 0x2f, 0x63, 0x75, 0x74, 0x6c, 0x61, 0x73, 0x73, 0x5f, 0x73, 0x77, 0x65
        /*0026*/ 	.byte	0x65, 0x70, 0x5f, 0x73, 0x72, 0x63, 0x2f, 0x69, 0x6e, 0x63, 0x6c, 0x75, 0x64, 0x65, 0x2f, 0x63
        /*0036*/ 	.byte	0x75, 0x74, 0x65, 0x2f, 0x70, 0x6f, 0x69, 0x6e, 0x74, 0x65, 0x72, 0x5f, 0x66, 0x6c, 0x61, 0x67
        /*0046*/ 	.byte	0x67, 0x65, 0x64, 0x2e, 0x68, 0x70, 0x70, 0x00
	.type		$str$26,@object
	.size		$str$26,($str$25 - $str$26)
$str$26:
        /*004e*/ 	.byte	0x2f, 0x74, 0x6d, 0x70, 0x2f, 0x63, 0x75, 0x74, 0x6c, 0x61, 0x73, 0x73, 0x5f, 0x73, 0x77, 0x65
        /*005e*/ 	.byte	0x65, 0x70, 0x5f, 0x73, 0x72, 0x63, 0x2f, 0x69, 0x6e, 0x63, 0x6c, 0x75, 0x64, 0x65, 0x2f, 0x63
        /*006e*/ 	.byte	0x75, 0x74, 0x65, 0x2f, 0x61, 0x74, 0x6f, 0x6d, 0x2f, 0x63, 0x6f, 0x70, 0x79, 0x5f, 0x74, 0x72
        /*007e*/ 	.byte	0x61, 0x69, 0x74, 0x73, 0x5f, 0x73, 0x6d, 0x31, 0x30, 0x30, 0x2e, 0x68, 0x70, 0x70, 0x00
	.type		$str$25,@object
	.size		$str$25,(__unnamed_1 - $str$25)
$str$25:
        /*008d*/ 	.byte	0x28, 0x28, 0x75, 0x69, 0x6e, 0x74, 0x33, 0x32, 0x5f, 0x74, 0x28, 0x74, 0x68, 0x72, 0x65, 0x61
        /*009d*/ 	.byte	0x64, 0x49, 0x64, 0x78, 0x2e, 0x78, 0x29, 0x20, 0x2f, 0x20, 0x33, 0x32, 0x29, 0x20, 0x25, 0x20
        /*00ad*/ 	.byte	0x34, 0x29, 0x20, 0x3d, 0x3d, 0x20, 0x28, 0x28, 0x28, 0x74, 0x6d, 0x65, 0x6d, 0x5f, 0x61, 0x64
        /*00bd*/ 	.byte	0x64, 0x72, 0x20, 0x3e, 0x3e, 0x20, 0x31, 0x36, 0x29, 0x20, 0x2f, 0x20, 0x33, 0x32, 0x29, 0x20
        /*00cd*/ 	.byte	0x25, 0x20, 0x34, 0x29, 0x00
	.type		__unnamed_1,@object
	.size		__unnamed_1,(__unnamed_2 - __unnamed_1)
__unnamed_1:
        /*00d2*/ 	.byte	0x61, 0x75, 0x74, 0x6f, 0x20, 0x63, 0x75, 0x74, 0x65, 0x3a, 0x3a, 0x61, 0x73, 0x5f, 0x70, 0x6f
        /* <DEDUP_REMOVED lines=24> */
        /*0262*/ 	.byte	0x43, 0x3c, 0x38, 0x31, 0x39, 0x32, 0x3e, 0x3e, 0x3e, 0x3e, 0x5d, 0x00
	.type		__unnamed_2,@object
	.size		__unnamed_2,(__unnamed_3 - __unnamed_2)
__unnamed_2:
        /* <DEDUP_REMOVED lines=26> */
	.type		__unnamed_3,@object
	.size		__unnamed_3,(.L_3 - __unnamed_3)
__unnamed_3:
        /* <DEDUP_REMOVED lines=42> */
        /*06aa*/ 	.byte	0x3e, 0x3e, 0x3e, 0x3e, 0x5d, 0x00
.L_3:


//--------------------- .nv.shared._ZN7cutlass13device_kernelINS_4gemm6kernel13GemmUniversalIN4cute5tupleIJiiiiEEENS1_10collective13CollectiveMmaINS1_35MainloopSm100TmaUmmaWarpSpecializedILi11ELi2ELi2ENS5_IJNS4_1CILi2EEENSA_ILi1EEESC_EEEEENS5_IJNSA_ILi256EEESF_NSA_ILi64EEEEEENS_12float_e4m3_tENS5_IJlSC_lEEESI_SJ_NS4_8TiledMMAINS4_8MMA_AtomIJNS4_10MMA_TraitsINS4_25SM100_MMA_F8F6F4_2x1SM_SSEJSI_SI_fSF_SF_NS4_17integral_constantINS4_4UMMA5MajorELSQ_0EEESR_NSO_INSP_7ScaleInELSS_0EEEST_EEEEEENS4_6LayoutINS5_IJSC_SC_SC_EEENS5_IJNSA_ILi0EEESY_SY_EEEEENS5_IJNS4_10UnderscoreES11_S11_EEEEENS4_18SM100_TMA_2SM_LOADENS4_14ComposedLayoutINS4_7SwizzleILi2ELi4ELi3EEENS4_18smem_ptr_flag_bitsILi8EEENSW_INS5_IJNSA_ILi8EEESG_EEENS5_IJSG_SC_EEEEEEEvNS4_8identityES14_S1E_vS1F_EENS_8epilogue10collective18CollectiveEpilogueINS1H_23Sm100TmaWarpSpecializedILi4ELi2ELi64ELb0ELb0EEEJNS5_IJNSA_ILi128EEESF_SG_EEENS5_IJNSW_IS1M_SC_EENSW_ISG_SC_EEEEESI_SJ_SI_SJ_NS1H_6fusion15FusionCallbacksIS1L_NS1R_23LinCombPerRowBiasEltActINS1H_6thread4ReLuESI_fSI_SI_fLi16ELNS_15FloatRoundStyleE2EEES1N_S1Q_JEEENS4_5SM1004TMEM4LOAD26SM100_TMEM_LOAD_32dp32b64xENS4_13SM90_TMA_LOADES1E_NS4_39AutoVectorizingCopyWithAssumedAlignmentILi128EEENS4_14SM90_TMA_STOREES1E_S25_S25_EEEvvEEEEvNT_6ParamsE --------------------------
	.section	.nv.shared._ZN7cutlass13device_kernelINS_4gemm6kernel13GemmUniversalIN4cute5tupleIJiiiiEEENS1_10collective13CollectiveMmaINS1_35MainloopSm100TmaUmmaWarpSpecializedILi11ELi2ELi2ENS5_IJNS4_1CILi2EEENSA_ILi1EEESC_EEEEENS5_IJNSA_ILi256EEESF_NSA_ILi64EEEEEENS_12float_e4m3_tENS5_IJlSC_lEEESI_SJ_NS4_8TiledMMAINS4_8MMA_AtomIJNS4_10MMA_TraitsINS4_25SM100_MMA_F8F6F4_2x1SM_SSEJSI_SI_fSF_SF_NS4_17integral_constantINS4_4UMMA5MajorELSQ_0EEESR_NSO_INSP_7ScaleInELSS_0EEEST_EEEEEENS4_6LayoutINS5_IJSC_SC_SC_EEENS5_IJNSA_ILi0EEESY_SY_EEEEENS5_IJNS4_10UnderscoreES11_S11_EEEEENS4_18SM100_TMA_2SM_LOADENS4_14ComposedLayoutINS4_7SwizzleILi2ELi4ELi3EEENS4_18smem_ptr_flag_bitsILi8EEENSW_INS5_IJNSA_ILi8EEESG_EEENS5_IJSG_SC_EEEEEEEvNS4_8identityES14_S1E_vS1F_EENS_8epilogue10collective18CollectiveEpilogueINS1H_23Sm100TmaWarpSpecializedILi4ELi2ELi64ELb0ELb0EEEJNS5_IJNSA_ILi128EEESF_SG_EEENS5_IJNSW_IS1M_SC_EENSW_ISG_SC_EEEEESI_SJ_SI_SJ_NS1H_6fusion15FusionCallbacksIS1L_NS1R_23LinCombPerRowBiasEltActINS1H_6thread4ReLuESI_fSI_SI_fLi16ELNS_15FloatRoundStyleE2EEES1N_S1Q_JEEENS4_5SM1004TMEM4LOAD26SM100_TMEM_LOAD_32dp32b64xENS4_13SM90_TMA_LOADES1E_NS4_39AutoVectorizingCopyWithAssumedAlignmentILi128EEENS4_14SM90_TMA_STOREES1E_S25_S25_EEEvvEEEEvNT_6ParamsE,"aw",@nobits
	.sectionflags	@""
	.align	16
	.zero		1024


//--------------------- .nv.shared.reserved.0     --------------------------
	.section	.nv.shared.reserved.0,"aw",@nobits
	.weak		__nv_reservedSMEM_offset_0_alias
	.size		__nv_reservedSMEM_offset_0_alias, 0, 64
	.other		__nv_reservedSMEM_offset_0_alias,@"STO_CUDA_RESERVED_SHARED STV_DEFAULT"
__nv_reservedSMEM_offset_0_alias:
	.zero		0
.nv.shared.reserved.0:
	.zero		64
	.weak		__nv_reservedSMEM_tcgen05_partition
	.type		__nv_reservedSMEM_tcgen05_partition,@object
	.size		__nv_reservedSMEM_tcgen05_partition,(.L_0 - __nv_reservedSMEM_tcgen05_partition)
__nv_reservedSMEM_tcgen05_partition:
	.zero		32
.L_0:


//--------------------- .nv.global                --------------------------
	.section	.nv.global,"aw",@nobits
.nv.global:
	.type		_ZN39_INTERNAL_ddbe8d21_4_k_cu_7a69bafb_36914cute1_E,@object
	.size		_ZN39_INTERNAL_ddbe8d21_4_k_cu_7a69bafb_36914cute1_E,(_ZN39_INTERNAL_ddbe8d21_4_k_cu_7a69bafb_36914cuda3std3__45__cpo6cbeginE - _ZN39_INTERNAL_ddbe8d21_4_k_cu_7a69bafb_36914cute1_E)
_ZN39_INTERNAL_ddbe8d21_4_k_cu_7a69bafb_36914cute1_E:
	.zero		1
	.type		_ZN39_INTERNAL_ddbe8d21_4_k_cu_7a69bafb_36914cuda3std3__45__cpo6cbeginE,@object
	.size		_ZN39_INTERNAL_ddbe8d21_4_k_cu_7a69bafb_36914cuda3std3__45__cpo6cbeginE,(_ZN39_INTERNAL_ddbe8d21_4_k_cu_7a69bafb_36914cuda3std3__48in_placeE - _ZN39_INTERNAL_ddbe8d21_4_k_cu_7a69bafb_36914cuda3std3__45__cpo6cbeginE)
_ZN39_INTERNAL_ddbe8d21_4_k_cu_7a69bafb_36914cuda3std3__45__cpo6cbeginE:
	.zero		1
	.type		_ZN39_INTERNAL_ddbe8d21_4_k_cu_7a69bafb_36914cuda3std3__48in_placeE,@object
	.size		_ZN39_INTERNAL_ddbe8d21_4_k_cu_7a69bafb_36914cuda3std3__48in_placeE,(_ZN39_INTERNAL_ddbe8d21_4_k_cu_7a69bafb_36914cuda3std6ranges3__45__cpo9iter_moveE - _ZN39_INTERNAL_ddbe8d21_4_k_cu_7a69bafb_36914cuda3std3__48in_placeE)
_ZN39_INTERNAL_ddbe8d21_4_k_cu_7a69bafb_36914cuda3std3__48in_placeE:
	.zero		1
	.type		_ZN39_INTERNAL_ddbe8d21_4_k_cu_7a69bafb_36914cuda3std6ranges3__45__cpo9iter_moveE,@object
	.size		_ZN39_INTERNAL_ddbe8d21_4_k_cu_7a69bafb_36914cuda3std6ranges3__45__cpo9iter_moveE,(_ZN39_INTERNAL_ddbe8d21_4_k_cu_7a69bafb_36914cuda3std3__45__cpo5beginE - _ZN39_INTERNAL_ddbe8d21_4_k_cu_7a69bafb_36914cuda3std6ranges3__45__cpo9iter_moveE)
_ZN39_INTERNAL_ddbe8d21_4_k_cu_7a69bafb_36914cuda3std6ranges3__45__cpo9iter_moveE:
	.zero		1
	.type		_ZN39_INTERNAL_ddbe8d21_4_k_cu_7a69bafb_36914cuda3std3__45__cpo5beginE,@object
	.size		_ZN39_INTERNAL_ddbe8d21_4_k_cu_7a69bafb_36914cuda3std3__45__cpo5beginE,(_ZN39_INTERNAL_ddbe8d21_4_k_cu_7a69bafb_36914cuda3std3__441_GLOBAL__N__ddbe8d21_4_k_cu_7a69bafb_36916ignoreE - _ZN39_INTERNAL_ddbe8d21_4_k_cu_7a69bafb_36914cuda3std3__45__cpo5beginE)
_ZN39_INTERNAL_ddbe8d21_4_k_cu_7a69bafb_36914cuda3std3__45__cpo5beginE:
	.zero		1
	.type		_ZN39_INTERNAL_ddbe8d21_4_k_cu_7a69bafb_36914cuda3std3__441_GLOBAL__N__ddbe8d21_4_k_cu_7a69bafb_36916ignoreE,@object
	.size		_ZN39_INTERNAL_ddbe8d21_4_k_cu_7a69bafb_36914cuda3std3__441_GLOBAL__N__ddbe8d21_4_k_cu_7a69bafb_36916ignoreE,(_ZN39_INTERNAL_ddbe8d21_4_k_cu_7a69bafb_36914cute7productE - _ZN39_INTERNAL_ddbe8d21_4_k_cu_7a69bafb_36914cuda3std3__441_GLOBAL__N__ddbe8d21_4_k_cu_7a69bafb_36916ignoreE)
_ZN39_INTERNAL_ddbe8d21_4_k_cu_7a69bafb_36914cuda3std3__441_GLOBAL__N__ddbe8d21_4_k_cu_7a69bafb_36916ignoreE:
	.zero		1
	.type		_ZN39_INTERNAL_ddbe8d21_4_k_cu_7a69bafb_36914cute7productE,@object
	.size		_ZN39_INTERNAL_ddbe8d21_4_k_cu_7a69bafb_36914cute7productE,(_ZN39_INTERNAL_ddbe8d21_4_k_cu_7a69bafb_36914cuda3std3__45__cpo3endE - _ZN39_INTERNAL_ddbe8d21_4_k_cu_7a69bafb_36914cute7productE)
_ZN39_INTERNAL_ddbe8d21_4_k_cu_7a69bafb_36914cute7productE:
	.zero		1
	.type		_ZN39_INTERNAL_ddbe8d21_4_k_cu_7a69bafb_36914cuda3std3__45__cpo3endE,@object
	.size		_ZN39_INTERNAL_ddbe8d21_4_k_cu_7a69bafb_36914cuda3std3__45__cpo3endE,(_ZN39_INTERNAL_ddbe8d21_4_k_cu_7a69bafb_36914cuda3std3__419piecewise_constructE - _ZN39_INTERNAL_ddbe8d21_4_k_cu_7a69bafb_36914cuda3std3__45__cpo3endE)
_ZN39_INTERNAL_ddbe8d21_4_k_cu_7a69bafb_36914cuda3std3__45__cpo3endE:
	.zero		1
	.type		_ZN39_INTERNAL_ddbe8d21_4_k_cu_7a69bafb_36914cuda3std3__419piecewise_constructE,@object
	.size		_ZN39_INTERNAL_ddbe8d21_4_k_cu_7a69bafb_36914cuda3std3__419piecewise_constructE,(_ZN39_INTERNAL_ddbe8d21_4_k_cu_7a69bafb_36914cuda3std3__45__cpo4cendE - _ZN39_INTERNAL_ddbe8d21_4_k_cu_7a69bafb_36914cuda3std3__419piecewise_constructE)
_ZN39_INTERNAL_ddbe8d21_4_k_cu_7a69bafb_36914cuda3std3__419piecewise_constructE:
	.zero		1
	.type		_ZN39_INTERNAL_ddbe8d21_4_k_cu_7a69bafb_36914cuda3std3__45__cpo4cendE,@object
	.size		_ZN39_INTERNAL_ddbe8d21_4_k_cu_7a69bafb_36914cuda3std3__45__cpo4cendE,(_ZN39_INTERNAL_ddbe8d21_4_k_cu_7a69bafb_36914cuda3std6ranges3__45__cpo4swapE - _ZN39_INTERNAL_ddbe8d21_4_k_cu_7a69bafb_36914cuda3std3__45__cpo4cendE)
_ZN39_INTERNAL_ddbe8d21_4_k_cu_7a69bafb_36914cuda3std3__45__cpo4cendE:
	.zero		1
	.type		_ZN39_INTERNAL_ddbe8d21_4_k_cu_7a69bafb_36914cuda3std6ranges3__45__cpo4swapE,@object
	.size		_ZN39_INTERNAL_ddbe8d21_4_k_cu_7a69bafb_36914cuda3std6ranges3__45__cpo4swapE,(.L_11 - _ZN39_INTERNAL_ddbe8d21_4_k_cu_7a69bafb_36914cuda3std6ranges3__45__cpo4swapE)
_ZN39_INTERNAL_ddbe8d21_4_k_cu_7a69bafb_36914cuda3std6ranges3__45__cpo4swapE:
	.zero		1
.L_11:


//--------------------- .nv.constant0._ZN7cutlass13device_kernelINS_4gemm6kernel13GemmUniversalIN4cute5tupleIJiiiiEEENS1_10collective13CollectiveMmaINS1_35MainloopSm100TmaUmmaWarpSpecializedILi11ELi2ELi2ENS5_IJNS4_1CILi2EEENSA_ILi1EEESC_EEEEENS5_IJNSA_ILi256EEESF_NSA_ILi64EEEEEENS_12float_e4m3_tENS5_IJlSC_lEEESI_SJ_NS4_8TiledMMAINS4_8MMA_AtomIJNS4_10MMA_TraitsINS4_25SM100_MMA_F8F6F4_2x1SM_SSEJSI_SI_fSF_SF_NS4_17integral_constantINS4_4UMMA5MajorELSQ_0EEESR_NSO_INSP_7ScaleInELSS_0EEEST_EEEEEENS4_6LayoutINS5_IJSC_SC_SC_EEENS5_IJNSA_ILi0EEESY_SY_EEEEENS5_IJNS4_10UnderscoreES11_S11_EEEEENS4_18SM100_TMA_2SM_LOADENS4_14ComposedLayoutINS4_7SwizzleILi2ELi4ELi3EEENS4_18smem_ptr_flag_bitsILi8EEENSW_INS5_IJNSA_ILi8EEESG_EEENS5_IJSG_SC_EEEEEEEvNS4_8identityES14_S1E_vS1F_EENS_8epilogue10collective18CollectiveEpilogueINS1H_23Sm100TmaWarpSpecializedILi4ELi2ELi64ELb0ELb0EEEJNS5_IJNSA_ILi128EEESF_SG_EEENS5_IJNSW_IS1M_SC_EENSW_ISG_SC_EEEEESI_SJ_SI_SJ_NS1H_6fusion15FusionCallbacksIS1L_NS1R_23LinCombPerRowBiasEltActINS1H_6thread4ReLuESI_fSI_SI_fLi16ELNS_15FloatRoundStyleE2EEES1N_S1Q_JEEENS4_5SM1004TMEM4LOAD26SM100_TMEM_LOAD_32dp32b64xENS4_13SM90_TMA_LOADES1E_NS4_39AutoVectorizingCopyWithAssumedAlignmentILi128EEENS4_14SM90_TMA_STOREES1E_S25_S25_EEEvvEEEEvNT_6ParamsE --------------------------
	.section	.nv.constant0._ZN7cutlass13device_kernelINS_4gemm6kernel13GemmUniversalIN4cute5tupleIJiiiiEEENS1_10collective13CollectiveMmaINS1_35MainloopSm100TmaUmmaWarpSpecializedILi11ELi2ELi2ENS5_IJNS4_1CILi2EEENSA_ILi1EEESC_EEEEENS5_IJNSA_ILi256EEESF_NSA_ILi64EEEEEENS_12float_e4m3_tENS5_IJlSC_lEEESI_SJ_NS4_8TiledMMAINS4_8MMA_AtomIJNS4_10MMA_TraitsINS4_25SM100_MMA_F8F6F4_2x1SM_SSEJSI_SI_fSF_SF_NS4_17integral_constantINS4_4UMMA5MajorELSQ_0EEESR_NSO_INSP_7ScaleInELSS_0EEEST_EEEEEENS4_6LayoutINS5_IJSC_SC_SC_EEENS5_IJNSA_ILi0EEESY_SY_EEEEENS5_IJNS4_10UnderscoreES11_S11_EEEEENS4_18SM100_TMA_2SM_LOADENS4_14ComposedLayoutINS4_7SwizzleILi2ELi4ELi3EEENS4_18smem_ptr_flag_bitsILi8EEENSW_INS5_IJNSA_ILi8EEESG_EEENS5_IJSG_SC_EEEEEEEvNS4_8identityES14_S1E_vS1F_EENS_8epilogue10collective18CollectiveEpilogueINS1H_23Sm100TmaWarpSpecializedILi4ELi2ELi64ELb0ELb0EEEJNS5_IJNSA_ILi128EEESF_SG_EEENS5_IJNSW_IS1M_SC_EENSW_ISG_SC_EEEEESI_SJ_SI_SJ_NS1H_6fusion15FusionCallbacksIS1L_NS1R_23LinCombPerRowBiasEltActINS1H_6thread4ReLuESI_fSI_SI_fLi16ELNS_15FloatRoundStyleE2EEES1N_S1Q_JEEENS4_5SM1004TMEM4LOAD26SM100_TMEM_LOAD_32dp32b64xENS4_13SM90_TMA_LOADES1E_NS4_39AutoVectorizingCopyWithAssumedAlignmentILi128EEENS4_14SM90_TMA_STOREES1E_S25_S25_EEEvvEEEEvNT_6ParamsE,"a",@progbits
	.sectionflags	@""
	.align	4
.nv.constant0._ZN7cutlass13device_kernelINS_4gemm6kernel13GemmUniversalIN4cute5tupleIJiiiiEEENS1_10collective13CollectiveMmaINS1_35MainloopSm100TmaUmmaWarpSpecializedILi11ELi2ELi2ENS5_IJNS4_1CILi2EEENSA_ILi1EEESC_EEEEENS5_IJNSA_ILi256EEESF_NSA_ILi64EEEEEENS_12float_e4m3_tENS5_IJlSC_lEEESI_SJ_NS4_8TiledMMAINS4_8MMA_AtomIJNS4_10MMA_TraitsINS4_25SM100_MMA_F8F6F4_2x1SM_SSEJSI_SI_fSF_SF_NS4_17integral_constantINS4_4UMMA5MajorELSQ_0EEESR_NSO_INSP_7ScaleInELSS_0EEEST_EEEEEENS4_6LayoutINS5_IJSC_SC_SC_EEENS5_IJNSA_ILi0EEESY_SY_EEEEENS5_IJNS4_10UnderscoreES11_S11_EEEEENS4_18SM100_TMA_2SM_LOADENS4_14ComposedLayoutINS4_7SwizzleILi2ELi4ELi3EEENS4_18smem_ptr_flag_bitsILi8EEENSW_INS5_IJNSA_ILi8EEESG_EEENS5_IJSG_SC_EEEEEEEvNS4_8identityES14_S1E_vS1F_EENS_8epilogue10collective18CollectiveEpilogueINS1H_23Sm100TmaWarpSpecializedILi4ELi2ELi64ELb0ELb0EEEJNS5_IJNSA_ILi128EEESF_SG_EEENS5_IJNSW_IS1M_SC_EENSW_ISG_SC_EEEEESI_SJ_SI_SJ_NS1H_6fusion15FusionCallbacksIS1L_NS1R_23LinCombPerRowBiasEltActINS1H_6thread4ReLuESI_fSI_SI_fLi16ELNS_15FloatRoundStyleE2EEES1N_S1Q_JEEENS4_5SM1004TMEM4LOAD26SM100_TMEM_LOAD_32dp32b64xENS4_13SM90_TMA_LOADES1E_NS4_39AutoVectorizingCopyWithAssumedAlignmentILi128EEENS4_14SM90_TMA_STOREES1E_S25_S25_EEEvvEEEEvNT_6ParamsE:
	.zero		2944


//--------------------- SYMBOLS --------------------------

	.type		.nv.reservedSmem.offset0,@object
	.size		.nv.reservedSmem.offset0,0x4
	.type		.nv.reservedSmem.cap,@object
	.size		.nv.reservedSmem.cap,0x4
	.type		__assertfail,@function
